//
// Generated by NVIDIA NVVM Compiler
//
// Compiler Build ID: CL-36424714
// Cuda compilation tools, release 13.0, V13.0.88
// Based on NVVM 20.0.0
//

.version 9.0
.target sm_100
.address_size 64

	// .globl	_Z12assignValuesPii

.visible .entry _Z12assignValuesPii(
	.param .u64 .ptr .align 1 _Z12assignValuesPii_param_0,
	.param .u32 _Z12assignValuesPii_param_1
)
{
	.reg .pred 	%p<2>;
	.reg .b32 	%r<6>;
	.reg .b64 	%rd<5>;

	ld.param.u64 	%rd1, [_Z12assignValuesPii_param_0];
	ld.param.u32 	%r2, [_Z12assignValuesPii_param_1];
	mov.u32 	%r3, %tid.x;
	mov.u32 	%r4, %ctaid.x;
	mov.u32 	%r5, %ntid.x;
	mad.lo.s32 	%r1, %r4, %r5, %r3;
	setp.ge.s32 	%p1, %r1, %r2;
	@%p1 bra 	$L__BB0_2;
	cvta.to.global.u64 	%rd2, %rd1;
	mul.wide.s32 	%rd3, %r1, 4;
	add.s64 	%rd4, %rd2, %rd3;
	st.global.u32 	[%rd4], %r1;
$L__BB0_2:
	ret;

}
	// .globl	_Z5matchPiS_S_iiiii
.visible .entry _Z5matchPiS_S_iiiii(
	.param .u64 .ptr .align 1 _Z5matchPiS_S_iiiii_param_0,
	.param .u64 .ptr .align 1 _Z5matchPiS_S_iiiii_param_1,
	.param .u64 .ptr .align 1 _Z5matchPiS_S_iiiii_param_2,
	.param .u32 _Z5matchPiS_S_iiiii_param_3,
	.param .u32 _Z5matchPiS_S_iiiii_param_4,
	.param .u32 _Z5matchPiS_S_iiiii_param_5,
	.param .u32 _Z5matchPiS_S_iiiii_param_6,
	.param .u32 _Z5matchPiS_S_iiiii_param_7
)
{
	.reg .pred 	%p<12>;
	.reg .b32 	%r<137>;
	.reg .b64 	%rd<76>;

	ld.param.u64 	%rd6, [_Z5matchPiS_S_iiiii_param_0];
	ld.param.u64 	%rd7, [_Z5matchPiS_S_iiiii_param_1];
	ld.param.u64 	%rd5, [_Z5matchPiS_S_iiiii_param_2];
	ld.param.u32 	%r129, [_Z5matchPiS_S_iiiii_param_3];
	ld.param.u32 	%r32, [_Z5matchPiS_S_iiiii_param_4];
	ld.param.u32 	%r33, [_Z5matchPiS_S_iiiii_param_5];
	ld.param.u32 	%r34, [_Z5matchPiS_S_iiiii_param_6];
	ld.param.u32 	%r35, [_Z5matchPiS_S_iiiii_param_7];
	cvta.to.global.u64 	%rd1, %rd6;
	cvta.to.global.u64 	%rd2, %rd7;
	mov.u32 	%r36, %tid.x;
	mov.u32 	%r37, %ctaid.x;
	mov.u32 	%r38, %ntid.x;
	mad.lo.s32 	%r1, %r37, %r38, %r36;
	setp.ge.s32 	%p1, %r1, %r33;
	setp.ge.s32 	%p2, %r129, %r32;
	or.pred  	%p3, %p1, %p2;
	@%p3 bra 	$L__BB1_13;
	cvta.to.global.u64 	%rd8, %rd5;
	mad.lo.s32 	%r39, %r35, %r33, %r1;
	mul.wide.s32 	%rd9, %r39, 4;
	add.s64 	%rd3, %rd8, %rd9;
	ld.global.u32 	%r128, [%rd3];
	sub.s32 	%r3, %r32, %r129;
	and.b32  	%r4, %r3, 15;
	sub.s32 	%r40, %r129, %r32;
	setp.gt.u32 	%p4, %r40, -16;
	@%p4 bra 	$L__BB1_4;
	and.b32  	%r41, %r3, -16;
	neg.s32 	%r125, %r41;
	add.s64 	%rd4, %rd2, 32;
$L__BB1_3:
	.pragma "nounroll";
	mul.wide.s32 	%rd10, %r129, 4;
	add.s64 	%rd11, %rd4, %rd10;
	ld.global.u32 	%r42, [%rd11+-32];
	mad.lo.s32 	%r43, %r128, %r34, %r42;
	mul.wide.s32 	%rd12, %r43, 4;
	add.s64 	%rd13, %rd1, %rd12;
	ld.global.u32 	%r44, [%rd13];
	st.global.u32 	[%rd3], %r44;
	ld.global.u32 	%r45, [%rd11+-28];
	mad.lo.s32 	%r46, %r44, %r34, %r45;
	mul.wide.s32 	%rd14, %r46, 4;
	add.s64 	%rd15, %rd1, %rd14;
	ld.global.u32 	%r47, [%rd15];
	st.global.u32 	[%rd3], %r47;
	ld.global.u32 	%r48, [%rd11+-24];
	mad.lo.s32 	%r49, %r47, %r34, %r48;
	mul.wide.s32 	%rd16, %r49, 4;
	add.s64 	%rd17, %rd1, %rd16;
	ld.global.u32 	%r50, [%rd17];
	st.global.u32 	[%rd3], %r50;
	ld.global.u32 	%r51, [%rd11+-20];
	mad.lo.s32 	%r52, %r50, %r34, %r51;
	mul.wide.s32 	%rd18, %r52, 4;
	add.s64 	%rd19, %rd1, %rd18;
	ld.global.u32 	%r53, [%rd19];
	st.global.u32 	[%rd3], %r53;
	ld.global.u32 	%r54, [%rd11+-16];
	mad.lo.s32 	%r55, %r53, %r34, %r54;
	mul.wide.s32 	%rd20, %r55, 4;
	add.s64 	%rd21, %rd1, %rd20;
	ld.global.u32 	%r56, [%rd21];
	st.global.u32 	[%rd3], %r56;
	ld.global.u32 	%r57, [%rd11+-12];
	mad.lo.s32 	%r58, %r56, %r34, %r57;
	mul.wide.s32 	%rd22, %r58, 4;
	add.s64 	%rd23, %rd1, %rd22;
	ld.global.u32 	%r59, [%rd23];
	st.global.u32 	[%rd3], %r59;
	ld.global.u32 	%r60, [%rd11+-8];
	mad.lo.s32 	%r61, %r59, %r34, %r60;
	mul.wide.s32 	%rd24, %r61, 4;
	add.s64 	%rd25, %rd1, %rd24;
	ld.global.u32 	%r62, [%rd25];
	st.global.u32 	[%rd3], %r62;
	ld.global.u32 	%r63, [%rd11+-4];
	mad.lo.s32 	%r64, %r62, %r34, %r63;
	mul.wide.s32 	%rd26, %r64, 4;
	add.s64 	%rd27, %rd1, %rd26;
	ld.global.u32 	%r65, [%rd27];
	st.global.u32 	[%rd3], %r65;
	ld.global.u32 	%r66, [%rd11];
	mad.lo.s32 	%r67, %r65, %r34, %r66;
	mul.wide.s32 	%rd28, %r67, 4;
	add.s64 	%rd29, %rd1, %rd28;
	ld.global.u32 	%r68, [%rd29];
	st.global.u32 	[%rd3], %r68;
	ld.global.u32 	%r69, [%rd11+4];
	mad.lo.s32 	%r70, %r68, %r34, %r69;
	mul.wide.s32 	%rd30, %r70, 4;
	add.s64 	%rd31, %rd1, %rd30;
	ld.global.u32 	%r71, [%rd31];
	st.global.u32 	[%rd3], %r71;
	ld.global.u32 	%r72, [%rd11+8];
	mad.lo.s32 	%r73, %r71, %r34, %r72;
	mul.wide.s32 	%rd32, %r73, 4;
	add.s64 	%rd33, %rd1, %rd32;
	ld.global.u32 	%r74, [%rd33];
	st.global.u32 	[%rd3], %r74;
	ld.global.u32 	%r75, [%rd11+12];
	mad.lo.s32 	%r76, %r74, %r34, %r75;
	mul.wide.s32 	%rd34, %r76, 4;
	add.s64 	%rd35, %rd1, %rd34;
	ld.global.u32 	%r77, [%rd35];
	st.global.u32 	[%rd3], %r77;
	ld.global.u32 	%r78, [%rd11+16];
	mad.lo.s32 	%r79, %r77, %r34, %r78;
	mul.wide.s32 	%rd36, %r79, 4;
	add.s64 	%rd37, %rd1, %rd36;
	ld.global.u32 	%r80, [%rd37];
	st.global.u32 	[%rd3], %r80;
	ld.global.u32 	%r81, [%rd11+20];
	mad.lo.s32 	%r82, %r80, %r34, %r81;
	mul.wide.s32 	%rd38, %r82, 4;
	add.s64 	%rd39, %rd1, %rd38;
	ld.global.u32 	%r83, [%rd39];
	st.global.u32 	[%rd3], %r83;
	ld.global.u32 	%r84, [%rd11+24];
	mad.lo.s32 	%r85, %r83, %r34, %r84;
	mul.wide.s32 	%rd40, %r85, 4;
	add.s64 	%rd41, %rd1, %rd40;
	ld.global.u32 	%r86, [%rd41];
	st.global.u32 	[%rd3], %r86;
	ld.global.u32 	%r87, [%rd11+28];
	mad.lo.s32 	%r88, %r86, %r34, %r87;
	mul.wide.s32 	%rd42, %r88, 4;
	add.s64 	%rd43, %rd1, %rd42;
	ld.global.u32 	%r128, [%rd43];
	st.global.u32 	[%rd3], %r128;
	add.s32 	%r129, %r129, 16;
	add.s32 	%r125, %r125, 16;
	setp.ne.s32 	%p5, %r125, 0;
	@%p5 bra 	$L__BB1_3;
$L__BB1_4:
	setp.eq.s32 	%p6, %r4, 0;
	@%p6 bra 	$L__BB1_13;
	and.b32  	%r14, %r3, 7;
	setp.lt.u32 	%p7, %r4, 8;
	@%p7 bra 	$L__BB1_7;
	mul.wide.s32 	%rd44, %r129, 4;
	add.s64 	%rd45, %rd2, %rd44;
	ld.global.u32 	%r89, [%rd45];
	mad.lo.s32 	%r90, %r128, %r34, %r89;
	mul.wide.s32 	%rd46, %r90, 4;
	add.s64 	%rd47, %rd1, %rd46;
	ld.global.u32 	%r91, [%rd47];
	st.global.u32 	[%rd3], %r91;
	ld.global.u32 	%r92, [%rd45+4];
	mad.lo.s32 	%r93, %r91, %r34, %r92;
	mul.wide.s32 	%rd48, %r93, 4;
	add.s64 	%rd49, %rd1, %rd48;
	ld.global.u32 	%r94, [%rd49];
	st.global.u32 	[%rd3], %r94;
	ld.global.u32 	%r95, [%rd45+8];
	mad.lo.s32 	%r96, %r94, %r34, %r95;
	mul.wide.s32 	%rd50, %r96, 4;
	add.s64 	%rd51, %rd1, %rd50;
	ld.global.u32 	%r97, [%rd51];
	st.global.u32 	[%rd3], %r97;
	ld.global.u32 	%r98, [%rd45+12];
	mad.lo.s32 	%r99, %r97, %r34, %r98;
	mul.wide.s32 	%rd52, %r99, 4;
	add.s64 	%rd53, %rd1, %rd52;
	ld.global.u32 	%r100, [%rd53];
	st.global.u32 	[%rd3], %r100;
	ld.global.u32 	%r101, [%rd45+16];
	mad.lo.s32 	%r102, %r100, %r34, %r101;
	mul.wide.s32 	%rd54, %r102, 4;
	add.s64 	%rd55, %rd1, %rd54;
	ld.global.u32 	%r103, [%rd55];
	st.global.u32 	[%rd3], %r103;
	ld.global.u32 	%r104, [%rd45+20];
	mad.lo.s32 	%r105, %r103, %r34, %r104;
	mul.wide.s32 	%rd56, %r105, 4;
	add.s64 	%rd57, %rd1, %rd56;
	ld.global.u32 	%r106, [%rd57];
	st.global.u32 	[%rd3], %r106;
	ld.global.u32 	%r107, [%rd45+24];
	mad.lo.s32 	%r108, %r106, %r34, %r107;
	mul.wide.s32 	%rd58, %r108, 4;
	add.s64 	%rd59, %rd1, %rd58;
	ld.global.u32 	%r109, [%rd59];
	st.global.u32 	[%rd3], %r109;
	ld.global.u32 	%r110, [%rd45+28];
	mad.lo.s32 	%r111, %r109, %r34, %r110;
	mul.wide.s32 	%rd60, %r111, 4;
	add.s64 	%rd61, %rd1, %rd60;
	ld.global.u32 	%r128, [%rd61];
	st.global.u32 	[%rd3], %r128;
	add.s32 	%r129, %r129, 8;
$L__BB1_7:
	setp.eq.s32 	%p8, %r14, 0;
	@%p8 bra 	$L__BB1_13;
	and.b32  	%r19, %r3, 3;
	setp.lt.u32 	%p9, %r14, 4;
	@%p9 bra 	$L__BB1_10;
	mul.wide.s32 	%rd62, %r129, 4;
	add.s64 	%rd63, %rd2, %rd62;
	ld.global.u32 	%r112, [%rd63];
	mad.lo.s32 	%r113, %r128, %r34, %r112;
	mul.wide.s32 	%rd64, %r113, 4;
	add.s64 	%rd65, %rd1, %rd64;
	ld.global.u32 	%r114, [%rd65];
	st.global.u32 	[%rd3], %r114;
	ld.global.u32 	%r115, [%rd63+4];
	mad.lo.s32 	%r116, %r114, %r34, %r115;
	mul.wide.s32 	%rd66, %r116, 4;
	add.s64 	%rd67, %rd1, %rd66;
	ld.global.u32 	%r117, [%rd67];
	st.global.u32 	[%rd3], %r117;
	ld.global.u32 	%r118, [%rd63+8];
	mad.lo.s32 	%r119, %r117, %r34, %r118;
	mul.wide.s32 	%rd68, %r119, 4;
	add.s64 	%rd69, %rd1, %rd68;
	ld.global.u32 	%r120, [%rd69];
	st.global.u32 	[%rd3], %r120;
	ld.global.u32 	%r121, [%rd63+12];
	mad.lo.s32 	%r122, %r120, %r34, %r121;
	mul.wide.s32 	%rd70, %r122, 4;
	add.s64 	%rd71, %rd1, %rd70;
	ld.global.u32 	%r128, [%rd71];
	st.global.u32 	[%rd3], %r128;
	add.s32 	%r129, %r129, 4;
$L__BB1_10:
	setp.eq.s32 	%p10, %r19, 0;
	@%p10 bra 	$L__BB1_13;
	neg.s32 	%r134, %r19;
$L__BB1_12:
	.pragma "nounroll";
	mul.wide.s32 	%rd72, %r129, 4;
	add.s64 	%rd73, %rd2, %rd72;
	ld.global.u32 	%r123, [%rd73];
	mad.lo.s32 	%r124, %r128, %r34, %r123;
	mul.wide.s32 	%rd74, %r124, 4;
	add.s64 	%rd75, %rd1, %rd74;
	ld.global.u32 	%r128, [%rd75];
	st.global.u32 	[%rd3], %r128;
	add.s32 	%r129, %r129, 1;
	add.s32 	%r134, %r134, 1;
	setp.ne.s32 	%p11, %r134, 0;
	@%p11 bra 	$L__BB1_12;
$L__BB1_13:
	ret;

}
	// .globl	_Z15specDFAMatchingPiS_S_iiii
.visible .entry _Z15specDFAMatchingPiS_S_iiii(
	.param .u64 .ptr .align 1 _Z15specDFAMatchingPiS_S_iiii_param_0,
	.param .u64 .ptr .align 1 _Z15specDFAMatchingPiS_S_iiii_param_1,
	.param .u64 .ptr .align 1 _Z15specDFAMatchingPiS_S_iiii_param_2,
	.param .u32 _Z15specDFAMatchingPiS_S_iiii_param_3,
	.param .u32 _Z15specDFAMatchingPiS_S_iiii_param_4,
	.param .u32 _Z15specDFAMatchingPiS_S_iiii_param_5,
	.param .u32 _Z15specDFAMatchingPiS_S_iiii_param_6
)
{
	.reg .pred 	%p<28>;
	.reg .b32 	%r<95>;
	.reg .b64 	%rd<116>;
	.reg .b64 	%fd<14>;

	ld.param.u64 	%rd39, [_Z15specDFAMatchingPiS_S_iiii_param_0];
	ld.param.u64 	%rd40, [_Z15specDFAMatchingPiS_S_iiii_param_1];
	ld.param.u64 	%rd41, [_Z15specDFAMatchingPiS_S_iiii_param_2];
	ld.param.u32 	%r27, [_Z15specDFAMatchingPiS_S_iiii_param_4];
	ld.param.u32 	%r28, [_Z15specDFAMatchingPiS_S_iiii_param_5];
	ld.param.u32 	%r29, [_Z15specDFAMatchingPiS_S_iiii_param_6];
	cvta.to.global.u64 	%rd1, %rd39;
	cvta.to.global.u64 	%rd2, %rd41;
	cvta.to.global.u64 	%rd3, %rd40;
	mov.u32 	%r30, %tid.x;
	mov.u32 	%r31, %ctaid.x;
	mov.u32 	%r32, %ntid.x;
	mad.lo.s32 	%r33, %r31, %r32, %r30;
	cvt.u64.u32 	%rd4, %r33;
	mov.u32 	%r34, %nctaid.x;
	mul.lo.s32 	%r1, %r32, %r34;
	setp.lt.s32 	%p1, %r28, 1;
	@%p1 bra 	$L__BB2_12;
	cvt.u64.u32 	%rd42, %r28;
	mul.lo.s64 	%rd5, %rd42, %rd4;
	and.b32  	%r2, %r28, 7;
	setp.lt.u32 	%p2, %r28, 8;
	mov.b32 	%r87, 0;
	@%p2 bra 	$L__BB2_4;
	and.b32  	%r87, %r28, 2147483640;
	mov.b32 	%r85, 0;
$L__BB2_3:
	.pragma "nounroll";
	cvt.u64.u32 	%rd43, %r85;
	add.s64 	%rd44, %rd5, %rd43;
	shl.b64 	%rd45, %rd44, 2;
	add.s64 	%rd46, %rd2, %rd45;
	st.global.u32 	[%rd46], %r85;
	add.s32 	%r37, %r85, 1;
	st.global.u32 	[%rd46+4], %r37;
	add.s32 	%r38, %r85, 2;
	st.global.u32 	[%rd46+8], %r38;
	add.s32 	%r39, %r85, 3;
	st.global.u32 	[%rd46+12], %r39;
	add.s32 	%r40, %r85, 4;
	st.global.u32 	[%rd46+16], %r40;
	add.s32 	%r41, %r85, 5;
	st.global.u32 	[%rd46+20], %r41;
	add.s32 	%r42, %r85, 6;
	st.global.u32 	[%rd46+24], %r42;
	add.s32 	%r43, %r85, 7;
	st.global.u32 	[%rd46+28], %r43;
	add.s32 	%r85, %r85, 8;
	setp.ne.s32 	%p3, %r85, %r87;
	@%p3 bra 	$L__BB2_3;
$L__BB2_4:
	setp.eq.s32 	%p4, %r2, 0;
	@%p4 bra 	$L__BB2_12;
	and.b32  	%r7, %r28, 3;
	setp.lt.u32 	%p5, %r2, 4;
	@%p5 bra 	$L__BB2_7;
	cvt.u64.u32 	%rd47, %r87;
	add.s64 	%rd48, %rd5, %rd47;
	shl.b64 	%rd49, %rd48, 2;
	add.s64 	%rd50, %rd2, %rd49;
	st.global.u32 	[%rd50], %r87;
	add.s32 	%r44, %r87, 1;
	st.global.u32 	[%rd50+4], %r44;
	add.s32 	%r45, %r87, 2;
	st.global.u32 	[%rd50+8], %r45;
	add.s32 	%r46, %r87, 3;
	st.global.u32 	[%rd50+12], %r46;
	add.s32 	%r87, %r87, 4;
$L__BB2_7:
	setp.eq.s32 	%p6, %r7, 0;
	@%p6 bra 	$L__BB2_12;
	setp.eq.s32 	%p7, %r7, 1;
	@%p7 bra 	$L__BB2_10;
	cvt.u64.u32 	%rd51, %r87;
	add.s64 	%rd52, %rd5, %rd51;
	shl.b64 	%rd53, %rd52, 2;
	add.s64 	%rd54, %rd2, %rd53;
	st.global.u32 	[%rd54], %r87;
	add.s32 	%r47, %r87, 1;
	st.global.u32 	[%rd54+4], %r47;
	add.s32 	%r87, %r87, 2;
$L__BB2_10:
	and.b32  	%r48, %r28, 1;
	setp.eq.b32 	%p8, %r48, 1;
	not.pred 	%p9, %p8;
	@%p9 bra 	$L__BB2_12;
	cvt.u64.u32 	%rd55, %r87;
	add.s64 	%rd56, %rd5, %rd55;
	shl.b64 	%rd57, %rd56, 2;
	add.s64 	%rd58, %rd2, %rd57;
	st.global.u32 	[%rd58], %r87;
$L__BB2_12:
	cvt.u32.u64 	%r49, %rd4;
	cvt.rn.f64.s32 	%fd1, %r28;
	cvt.rn.f64.s32 	%fd3, %r27;
	mul.f64 	%fd4, %fd3, %fd1;
	cvt.s64.s32 	%rd6, %r28;
	cvt.u64.u32 	%rd60, %r1;
	add.s64 	%rd61, %rd60, %rd6;
	add.s64 	%rd62, %rd61, -1;
	cvt.rn.f64.s64 	%fd5, %rd62;
	div.rn.f64 	%fd2, %fd4, %fd5;
	setp.eq.s32 	%p10, %r49, 0;
	mov.b64 	%rd106, 0;
	@%p10 bra 	$L__BB2_14;
	add.s32 	%r51, %r49, -1;
	cvt.rn.f64.u32 	%fd6, %r51;
	mul.f64 	%fd7, %fd2, %fd6;
	div.rn.f64 	%fd8, %fd7, %fd1;
	add.f64 	%fd9, %fd2, %fd8;
	cvt.rzi.s64.f64 	%rd106, %fd9;
$L__BB2_14:
	cvt.rn.f64.u32 	%fd10, %r49;
	mul.f64 	%fd11, %fd2, %fd10;
	div.rn.f64 	%fd12, %fd11, %fd1;
	add.f64 	%fd13, %fd2, %fd12;
	cvt.rzi.s64.f64 	%rd63, %fd13;
	cvt.s64.s32 	%rd64, %r27;
	min.s64 	%rd9, %rd63, %rd64;
	setp.gt.s64 	%p11, %rd106, %rd9;
	or.b64  	%rd65, %rd106, %rd9;
	shr.u64 	%rd66, %rd65, 63;
	and.b64  	%rd67, %rd66, 1;
	setp.eq.b64 	%p12, %rd67, 1;
	or.pred  	%p13, %p11, %p12;
	@%p13 bra 	$L__BB2_34;
	setp.eq.s32 	%p14, %r49, 0;
	@%p14 bra 	$L__BB2_27;
	setp.lt.s32 	%p15, %r28, 1;
	@%p15 bra 	$L__BB2_34;
	mul.lo.s64 	%rd10, %rd6, %rd4;
	sub.s64 	%rd68, %rd9, %rd106;
	and.b64  	%rd11, %rd68, 3;
	shl.b64 	%rd69, %rd106, 2;
	add.s64 	%rd12, %rd3, %rd69;
	add.s64 	%rd13, %rd106, 3;
	add.s64 	%rd14, %rd3, 8;
	mov.b32 	%r92, 0;
$L__BB2_18:
	setp.ge.s64 	%p16, %rd106, %rd9;
	@%p16 bra 	$L__BB2_26;
	setp.eq.s64 	%p17, %rd11, 0;
	cvt.u64.u32 	%rd70, %r92;
	add.s64 	%rd71, %rd10, %rd70;
	shl.b64 	%rd72, %rd71, 2;
	add.s64 	%rd30, %rd2, %rd72;
	ld.global.u32 	%r93, [%rd30];
	mov.u64 	%rd113, %rd106;
	@%p17 bra 	$L__BB2_23;
	add.s64 	%rd113, %rd106, 1;
	setp.eq.s64 	%p18, %rd11, 1;
	ld.global.u32 	%r55, [%rd12];
	mad.lo.s32 	%r56, %r93, %r29, %r55;
	mul.wide.s32 	%rd73, %r56, 4;
	add.s64 	%rd74, %rd1, %rd73;
	ld.global.u32 	%r93, [%rd74];
	st.global.u32 	[%rd30], %r93;
	@%p18 bra 	$L__BB2_23;
	add.s64 	%rd113, %rd106, 2;
	setp.eq.s64 	%p19, %rd11, 2;
	ld.global.u32 	%r57, [%rd12+4];
	mad.lo.s32 	%r58, %r93, %r29, %r57;
	mul.wide.s32 	%rd75, %r58, 4;
	add.s64 	%rd76, %rd1, %rd75;
	ld.global.u32 	%r93, [%rd76];
	st.global.u32 	[%rd30], %r93;
	@%p19 bra 	$L__BB2_23;
	ld.global.u32 	%r59, [%rd12+8];
	mad.lo.s32 	%r60, %r93, %r29, %r59;
	mul.wide.s32 	%rd77, %r60, 4;
	add.s64 	%rd78, %rd1, %rd77;
	ld.global.u32 	%r93, [%rd78];
	st.global.u32 	[%rd30], %r93;
	mov.u64 	%rd113, %rd13;
$L__BB2_23:
	sub.s64 	%rd79, %rd106, %rd9;
	setp.gt.u64 	%p20, %rd79, -4;
	@%p20 bra 	$L__BB2_26;
	shl.b64 	%rd80, %rd113, 2;
	add.s64 	%rd114, %rd14, %rd80;
$L__BB2_25:
	ld.global.u32 	%r61, [%rd114+-8];
	mad.lo.s32 	%r62, %r93, %r29, %r61;
	mul.wide.s32 	%rd81, %r62, 4;
	add.s64 	%rd82, %rd1, %rd81;
	ld.global.u32 	%r63, [%rd82];
	st.global.u32 	[%rd30], %r63;
	ld.global.u32 	%r64, [%rd114+-4];
	mad.lo.s32 	%r65, %r63, %r29, %r64;
	mul.wide.s32 	%rd83, %r65, 4;
	add.s64 	%rd84, %rd1, %rd83;
	ld.global.u32 	%r66, [%rd84];
	st.global.u32 	[%rd30], %r66;
	ld.global.u32 	%r67, [%rd114];
	mad.lo.s32 	%r68, %r66, %r29, %r67;
	mul.wide.s32 	%rd85, %r68, 4;
	add.s64 	%rd86, %rd1, %rd85;
	ld.global.u32 	%r69, [%rd86];
	st.global.u32 	[%rd30], %r69;
	ld.global.u32 	%r70, [%rd114+4];
	mad.lo.s32 	%r71, %r69, %r29, %r70;
	mul.wide.s32 	%rd87, %r71, 4;
	add.s64 	%rd88, %rd1, %rd87;
	ld.global.u32 	%r93, [%rd88];
	st.global.u32 	[%rd30], %r93;
	add.s64 	%rd113, %rd113, 4;
	add.s64 	%rd114, %rd114, 16;
	setp.lt.s64 	%p21, %rd113, %rd9;
	@%p21 bra 	$L__BB2_25;
$L__BB2_26:
	add.s32 	%r92, %r92, 1;
	setp.ne.s32 	%p22, %r92, %r28;
	@%p22 bra 	$L__BB2_18;
	bra.uni 	$L__BB2_34;
$L__BB2_27:
	setp.ge.s64 	%p23, %rd106, %rd9;
	@%p23 bra 	$L__BB2_34;
	mul.lo.s64 	%rd89, %rd6, %rd4;
	shl.b64 	%rd90, %rd89, 2;
	add.s64 	%rd15, %rd2, %rd90;
	ld.global.u32 	%r90, [%rd15];
	sub.s64 	%rd91, %rd9, %rd106;
	and.b64  	%rd107, %rd91, 3;
	setp.eq.s64 	%p24, %rd107, 0;
	mov.u64 	%rd110, %rd106;
	@%p24 bra 	$L__BB2_31;
	shl.b64 	%rd92, %rd106, 2;
	add.s64 	%rd108, %rd3, %rd92;
	mov.u64 	%rd110, %rd106;
$L__BB2_30:
	.pragma "nounroll";
	ld.global.u32 	%r72, [%rd108];
	mad.lo.s32 	%r73, %r90, %r29, %r72;
	mul.wide.s32 	%rd93, %r73, 4;
	add.s64 	%rd94, %rd1, %rd93;
	ld.global.u32 	%r90, [%rd94];
	st.global.u32 	[%rd15], %r90;
	add.s64 	%rd110, %rd110, 1;
	add.s64 	%rd108, %rd108, 4;
	add.s64 	%rd107, %rd107, -1;
	setp.ne.s64 	%p25, %rd107, 0;
	@%p25 bra 	$L__BB2_30;
$L__BB2_31:
	sub.s64 	%rd95, %rd106, %rd9;
	setp.gt.u64 	%p26, %rd95, -4;
	@%p26 bra 	$L__BB2_34;
	shl.b64 	%rd96, %rd110, 2;
	add.s64 	%rd97, %rd96, %rd3;
	add.s64 	%rd111, %rd97, 8;
$L__BB2_33:
	ld.global.u32 	%r74, [%rd111+-8];
	mad.lo.s32 	%r75, %r90, %r29, %r74;
	mul.wide.s32 	%rd98, %r75, 4;
	add.s64 	%rd99, %rd1, %rd98;
	ld.global.u32 	%r76, [%rd99];
	st.global.u32 	[%rd15], %r76;
	ld.global.u32 	%r77, [%rd111+-4];
	mad.lo.s32 	%r78, %r76, %r29, %r77;
	mul.wide.s32 	%rd100, %r78, 4;
	add.s64 	%rd101, %rd1, %rd100;
	ld.global.u32 	%r79, [%rd101];
	st.global.u32 	[%rd15], %r79;
	ld.global.u32 	%r80, [%rd111];
	mad.lo.s32 	%r81, %r79, %r29, %r80;
	mul.wide.s32 	%rd102, %r81, 4;
	add.s64 	%rd103, %rd1, %rd102;
	ld.global.u32 	%r82, [%rd103];
	st.global.u32 	[%rd15], %r82;
	ld.global.u32 	%r83, [%rd111+4];
	mad.lo.s32 	%r84, %r82, %r29, %r83;
	mul.wide.s32 	%rd104, %r84, 4;
	add.s64 	%rd105, %rd1, %rd104;
	ld.global.u32 	%r90, [%rd105];
	st.global.u32 	[%rd15], %r90;
	add.s64 	%rd110, %rd110, 4;
	add.s64 	%rd111, %rd111, 16;
	setp.lt.s64 	%p27, %rd110, %rd9;
	@%p27 bra 	$L__BB2_33;
$L__BB2_34:
	ret;

}


// ===== COMPILED SASS (sm_100) =====

	.target	sm_100

	.elftype	@"ET_EXEC"


//--------------------- .note.nv.tkinfo           --------------------------
	.section	.note.nv.tkinfo,"",@"SHT_NOTE"
	.sectionflags	@"SHF_NOTE_NV_TKINFO"
	.tkinfo
        /*0018*/ 	.word	0x00000002
        /*0030*/ 	.string	""
        /*0030*/ 	.string	"ptxas"
        /*0030*/ 	.string	"Cuda compilation tools, release 13.0, V13.0.88"
        /*0030*/ 	.string	"Build cuda_13.0.r13.0/compiler.36424714_0"
        /*0030*/ 	.string	"-arch sm_100 -m 64 "



//--------------------- .note.nv.cuinfo           --------------------------
	.section	.note.nv.cuinfo,"",@"SHT_NOTE"
	.sectionflags	@"SHF_NOTE_NV_CUINFO"
        /*0018*/ 	.short	0x0002
        /*001a*/ 	.short	0x0064
        /*001c*/ 	.short	0x0082
	.zero		2


//--------------------- .nv.info                  --------------------------
	.section	.nv.info,"",@"SHT_CUDA_INFO"
	.align	4


	//----- nvinfo : EIATTR_REGCOUNT
	.align		4
        /*0000*/ 	.byte	0x04, 0x2f
        /*0002*/ 	.short	(.L_1 - .L_0)
	.align		4
.L_0:
        /*0004*/ 	.word	index@(_Z12assignValuesPii)
        /*0008*/ 	.word	0x00000008


	//----- nvinfo : EIATTR_FRAME_SIZE
	.align		4
.L_1:
        /*000c*/ 	.byte	0x04, 0x11
        /*000e*/ 	.short	(.L_3 - .L_2)
	.align		4
.L_2:
        /*0010*/ 	.word	index@(_Z12assignValuesPii)
        /*0014*/ 	.word	0x00000000


	//----- nvinfo : EIATTR_REGCOUNT
	.align		4
.L_3:
        /*0018*/ 	.byte	0x04, 0x2f
        /*001a*/ 	.short	(.L_5 - .L_4)
	.align		4
.L_4:
        /*001c*/ 	.word	index@(_Z5matchPiS_S_iiiii)
        /*0020*/ 	.word	0x00000016


	//----- nvinfo : EIATTR_FRAME_SIZE
	.align		4
.L_5:
        /*0024*/ 	.byte	0x04, 0x11
        /*0026*/ 	.short	(.L_7 - .L_6)
	.align		4
.L_6:
        /*0028*/ 	.word	index@(_Z5matchPiS_S_iiiii)
        /*002c*/ 	.word	0x00000000


	//----- nvinfo : EIATTR_REGCOUNT
	.align		4
.L_7:
        /*0030*/ 	.byte	0x04, 0x2f
        /*0032*/ 	.short	(.L_9 - .L_8)
	.align		4
.L_8:
        /*0034*/ 	.word	index@(_Z15specDFAMatchingPiS_S_iiii)
        /*0038*/ 	.word	0x00000020


	//----- nvinfo : EIATTR_FRAME_SIZE
	.align		4
.L_9:
        /*003c*/ 	.byte	0x04, 0x11
        /*003e*/ 	.short	(.L_11 - .L_10)
	.align		4
.L_10:
        /*0040*/ 	.word	index@($__internal_0_$__cuda_sm20_div_rn_f64_full)
        /*0044*/ 	.word	0x00000000


	//----- nvinfo : EIATTR_FRAME_SIZE
	.align		4
.L_11:
        /*0048*/ 	.byte	0x04, 0x11
        /*004a*/ 	.short	(.L_13 - .L_12)
	.align		4
.L_12:
        /*004c*/ 	.word	index@(_Z15specDFAMatchingPiS_S_iiii)
        /*0050*/ 	.word	0x00000000


	//----- nvinfo : EIATTR_MIN_STACK_SIZE
	.align		4
.L_13:
        /*0054*/ 	.byte	0x04, 0x12
        /*0056*/ 	.short	(.L_15 - .L_14)
	.align		4
.L_14:
        /*0058*/ 	.word	index@(_Z15specDFAMatchingPiS_S_iiii)
        /*005c*/ 	.word	0x00000000


	//----- nvinfo : EIATTR_MIN_STACK_SIZE
	.align		4
.L_15:
        /*0060*/ 	.byte	0x04, 0x12
        /*0062*/ 	.short	(.L_17 - .L_16)
	.align		4
.L_16:
        /*0064*/ 	.word	index@(_Z5matchPiS_S_iiiii)
        /*0068*/ 	.word	0x00000000


	//----- nvinfo : EIATTR_MIN_STACK_SIZE
	.align		4
.L_17:
        /*006c*/ 	.byte	0x04, 0x12
        /*006e*/ 	.short	(.L_19 - .L_18)
	.align		4
.L_18:
        /*0070*/ 	.word	index@(_Z12assignValuesPii)
        /*0074*/ 	.word	0x00000000
.L_19:


//--------------------- .nv.compat                --------------------------
	.section	.nv.compat,"",@"SHT_CUDA_COMPAT_INFO"
	.align	4
        /*0000*/ 	.byte	0x02, 0x09, 0x00, 0x00, 0x02, 0x02, 0x01, 0x00, 0x02, 0x05, 0x05, 0x00, 0x03, 0x07, 0x01, 0x01
        /*0010*/ 	.byte	0x02, 0x03, 0x00, 0x00, 0x02, 0x06, 0x01, 0x00, 0x04, 0x0b, 0x08, 0x00, 0x01, 0x00, 0x00, 0x00
        /*0020*/ 	.byte	0x00, 0x00, 0x00, 0x00


//--------------------- .nv.info._Z15specDFAMatchingPiS_S_iiii --------------------------
	.section	.nv.info._Z15specDFAMatchingPiS_S_iiii,"",@"SHT_CUDA_INFO"
	.sectionflags	@""
	.align	4


	//----- nvinfo : EIATTR_CUDA_API_VERSION
	.align		4
        /*0000*/ 	.byte	0x04, 0x37
        /*0002*/ 	.short	(.L_21 - .L_20)
.L_20:
        /*0004*/ 	.word	0x00000082


	//----- nvinfo : EIATTR_KPARAM_INFO
	.align		4
.L_21:
        /*0008*/ 	.byte	0x04, 0x17
        /*000a*/ 	.short	(.L_23 - .L_22)
.L_22:
        /*000c*/ 	.word	0x00000000
        /*0010*/ 	.short	0x0006
        /*0012*/ 	.short	0x0024
        /*0014*/ 	.byte	0x00, 0xf0, 0x11, 0x00


	//----- nvinfo : EIATTR_KPARAM_INFO
	.align		4
.L_23:
        /*0018*/ 	.byte	0x04, 0x17
        /*001a*/ 	.short	(.L_25 - .L_24)
.L_24:
        /*001c*/ 	.word	0x00000000
        /*0020*/ 	.short	0x0005
        /*0022*/ 	.short	0x0020
        /*0024*/ 	.byte	0x00, 0xf0, 0x11, 0x00


	//----- nvinfo : EIATTR_KPARAM_INFO
	.align		4
.L_25:
        /*0028*/ 	.byte	0x04, 0x17
        /*002a*/ 	.short	(.L_27 - .L_26)
.L_26:
        /*002c*/ 	.word	0x00000000
        /*0030*/ 	.short	0x0004
        /*0032*/ 	.short	0x001c
        /*0034*/ 	.byte	0x00, 0xf0, 0x11, 0x00


	//----- nvinfo : EIATTR_KPARAM_INFO
	.align		4
.L_27:
        /*0038*/ 	.byte	0x04, 0x17
        /*003a*/ 	.short	(.L_29 - .L_28)
.L_28:
        /*003c*/ 	.word	0x00000000
        /*0040*/ 	.short	0x0003
        /*0042*/ 	.short	0x0018
        /*0044*/ 	.byte	0x00, 0xf0, 0x11, 0x00


	//----- nvinfo : EIATTR_KPARAM_INFO
	.align		4
.L_29:
        /*0048*/ 	.byte	0x04, 0x17
        /*004a*/ 	.short	(.L_31 - .L_30)
.L_30:
        /*004c*/ 	.word	0x00000000
        /*0050*/ 	.short	0x0002
        /*0052*/ 	.short	0x0010
        /*0054*/ 	.byte	0x00, 0xf5, 0x21, 0x00


	//----- nvinfo : EIATTR_KPARAM_INFO
	.align		4
.L_31:
        /*0058*/ 	.byte	0x04, 0x17
        /*005a*/ 	.short	(.L_33 - .L_32)
.L_32:
        /*005c*/ 	.word	0x00000000
        /*0060*/ 	.short	0x0001
        /*0062*/ 	.short	0x0008
        /*0064*/ 	.byte	0x00, 0xf5, 0x21, 0x00


	//----- nvinfo : EIATTR_KPARAM_INFO
	.align		4
.L_33:
        /*0068*/ 	.byte	0x04, 0x17
        /*006a*/ 	.short	(.L_35 - .L_34)
.L_34:
        /*006c*/ 	.word	0x00000000
        /*0070*/ 	.short	0x0000
        /*0072*/ 	.short	0x0000
        /*0074*/ 	.byte	0x00, 0xf5, 0x21, 0x00


	//----- nvinfo : EIATTR_SPARSE_MMA_MASK
	.align		4
.L_35:
        /*0078*/ 	.byte	0x03, 0x50
        /*007a*/ 	.short	0x0000


	//----- nvinfo : EIATTR_MAXREG_COUNT
	.align		4
        /*007c*/ 	.byte	0x03, 0x1b
        /*007e*/ 	.short	0x00ff


	//----- nvinfo : EIATTR_MERCURY_ISA_VERSION
	.align		4
        /*0080*/ 	.byte	0x03, 0x5f
        /*0082*/ 	.short	0x0101


	//----- nvinfo : EIATTR_VRC_CTA_INIT_COUNT
	.align		4
        /*0084*/ 	.byte	0x02, 0x4a
	.zero		1
	.zero		1


	//----- nvinfo : EIATTR_EXIT_INSTR_OFFSETS
	.align		4
        /*0088*/ 	.byte	0x04, 0x1c
        /*008a*/ 	.short	(.L_37 - .L_36)


	//   ....[0]....
.L_36:
        /*008c*/ 	.word	0x00000bb0


	//   ....[1]....
        /*0090*/ 	.word	0x00000c20


	//   ....[2]....
        /*0094*/ 	.word	0x00001270


	//   ....[3]....
        /*0098*/ 	.word	0x000012a0


	//   ....[4]....
        /*009c*/ 	.word	0x00001550


	//   ....[5]....
        /*00a0*/ 	.word	0x00001770


	//----- nvinfo : EIATTR_CRS_STACK_SIZE
	.align		4
.L_37:
        /*00a4*/ 	.byte	0x04, 0x1e
        /*00a6*/ 	.short	(.L_39 - .L_38)
.L_38:
        /*00a8*/ 	.word	0x00000000


	//----- nvinfo : EIATTR_CBANK_PARAM_SIZE
	.align		4
.L_39:
        /*00ac*/ 	.byte	0x03, 0x19
        /*00ae*/ 	.short	0x0028


	//----- nvinfo : EIATTR_PARAM_CBANK
	.align		4
        /*00b0*/ 	.byte	0x04, 0x0a
        /*00b2*/ 	.short	(.L_41 - .L_40)
	.align		4
.L_40:
        /*00b4*/ 	.word	index@(.nv.constant0._Z15specDFAMatchingPiS_S_iiii)
        /*00b8*/ 	.short	0x0380
        /*00ba*/ 	.short	0x0028


	//----- nvinfo : EIATTR_SW_WAR
	.align		4
.L_41:
        /*00bc*/ 	.byte	0x04, 0x36
        /*00be*/ 	.short	(.L_43 - .L_42)
.L_42:
        /*00c0*/ 	.word	0x00000008
.L_43:


//--------------------- .nv.info._Z5matchPiS_S_iiiii --------------------------
	.section	.nv.info._Z5matchPiS_S_iiiii,"",@"SHT_CUDA_INFO"
	.sectionflags	@""
	.align	4


	//----- nvinfo : EIATTR_CUDA_API_VERSION
	.align		4
        /*0000*/ 	.byte	0x04, 0x37
        /*0002*/ 	.short	(.L_45 - .L_44)
.L_44:
        /*0004*/ 	.word	0x00000082


	//----- nvinfo : EIATTR_KPARAM_INFO
	.align		4
.L_45:
        /*0008*/ 	.byte	0x04, 0x17
        /*000a*/ 	.short	(.L_47 - .L_46)
.L_46:
        /*000c*/ 	.word	0x00000000
        /*0010*/ 	.short	0x0007
        /*0012*/ 	.short	0x0028
        /*0014*/ 	.byte	0x00, 0xf0, 0x11, 0x00


	//----- nvinfo : EIATTR_KPARAM_INFO
	.align		4
.L_47:
        /*0018*/ 	.byte	0x04, 0x17
        /*001a*/ 	.short	(.L_49 - .L_48)
.L_48:
        /*001c*/ 	.word	0x00000000
        /*0020*/ 	.short	0x0006
        /*0022*/ 	.short	0x0024
        /*0024*/ 	.byte	0x00, 0xf0, 0x11, 0x00


	//----- nvinfo : EIATTR_KPARAM_INFO
	.align		4
.L_49:
        /*0028*/ 	.byte	0x04, 0x17
        /*002a*/ 	.short	(.L_51 - .L_50)
.L_50:
        /*002c*/ 	.word	0x00000000
        /*0030*/ 	.short	0x0005
        /*0032*/ 	.short	0x0020
        /*0034*/ 	.byte	0x00, 0xf0, 0x11, 0x00


	//----- nvinfo : EIATTR_KPARAM_INFO
	.align		4
.L_51:
        /*0038*/ 	.byte	0x04, 0x17
        /*003a*/ 	.short	(.L_53 - .L_52)
.L_52:
        /*003c*/ 	.word	0x00000000
        /*0040*/ 	.short	0x0004
        /*0042*/ 	.short	0x001c
        /*0044*/ 	.byte	0x00, 0xf0, 0x11, 0x00


	//----- nvinfo : EIATTR_KPARAM_INFO
	.align		4
.L_53:
        /*0048*/ 	.byte	0x04, 0x17
        /*004a*/ 	.short	(.L_55 - .L_54)
.L_54:
        /*004c*/ 	.word	0x00000000
        /*0050*/ 	.short	0x0003
        /*0052*/ 	.short	0x0018
        /*0054*/ 	.byte	0x00, 0xf0, 0x11, 0x00


	//----- nvinfo : EIATTR_KPARAM_INFO
	.align		4
.L_55:
        /*0058*/ 	.byte	0x04, 0x17
        /*005a*/ 	.short	(.L_57 - .L_56)
.L_56:
        /*005c*/ 	.word	0x00000000
        /*0060*/ 	.short	0x0002
        /*0062*/ 	.short	0x0010
        /*0064*/ 	.byte	0x00, 0xf5, 0x21, 0x00


	//----- nvinfo : EIATTR_KPARAM_INFO
	.align		4
.L_57:
        /*0068*/ 	.byte	0x04, 0x17
        /*006a*/ 	.short	(.L_59 - .L_58)
.L_58:
        /*006c*/ 	.word	0x00000000
        /*0070*/ 	.short	0x0001
        /*0072*/ 	.short	0x0008
        /*0074*/ 	.byte	0x00, 0xf5, 0x21, 0x00


	//----- nvinfo : EIATTR_KPARAM_INFO
	.align		4
.L_59:
        /*0078*/ 	.byte	0x04, 0x17
        /*007a*/ 	.short	(.L_61 - .L_60)
.L_60:
        /*007c*/ 	.word	0x00000000
        /*0080*/ 	.short	0x0000
        /*0082*/ 	.short	0x0000
        /*0084*/ 	.byte	0x00, 0xf5, 0x21, 0x00


	//----- nvinfo : EIATTR_SPARSE_MMA_MASK
	.align		4
.L_61:
        /*0088*/ 	.byte	0x03, 0x50
        /*008a*/ 	.short	0x0000


	//----- nvinfo : EIATTR_MAXREG_COUNT
	.align		4
        /*008c*/ 	.byte	0x03, 0x1b
        /*008e*/ 	.short	0x00ff


	//----- nvinfo : EIATTR_MERCURY_ISA_VERSION
	.align		4
        /*0090*/ 	.byte	0x03, 0x5f
        /*0092*/ 	.short	0x0101


	//----- nvinfo : EIATTR_VRC_CTA_INIT_COUNT
	.align		4
        /*0094*/ 	.byte	0x02, 0x4a
	.zero		1
	.zero		1


	//----- nvinfo : EIATTR_EXIT_INSTR_OFFSETS
	.align		4
        /*0098*/ 	.byte	0x04, 0x1c
        /*009a*/ 	.short	(.L_63 - .L_62)


	//   ....[0]....
.L_62:
        /*009c*/ 	.word	0x000000b0


	//   ....[1]....
        /*00a0*/ 	.word	0x00000740


	//   ....[2]....
        /*00a4*/ 	.word	0x00000a60


	//   ....[3]....
        /*00a8*/ 	.word	0x00000c40


	//   ....[4]....
        /*00ac*/ 	.word	0x00000d30


	//----- nvinfo : EIATTR_CBANK_PARAM_SIZE
	.align		4
.L_63:
        /*00b0*/ 	.byte	0x03, 0x19
        /*00b2*/ 	.short	0x002c


	//----- nvinfo : EIATTR_PARAM_CBANK
	.align		4
        /*00b4*/ 	.byte	0x04, 0x0a
        /*00b6*/ 	.short	(.L_65 - .L_64)
	.align		4
.L_64:
        /*00b8*/ 	.word	index@(.nv.constant0._Z5matchPiS_S_iiiii)
        /*00bc*/ 	.short	0x0380
        /*00be*/ 	.short	0x002c


	//----- nvinfo : EIATTR_SW_WAR
	.align		4
.L_65:
        /*00c0*/ 	.byte	0x04, 0x36
        /*00c2*/ 	.short	(.L_67 - .L_66)
.L_66:
        /*00c4*/ 	.word	0x00000008
.L_67:


//--------------------- .nv.info._Z12assignValuesPii --------------------------
	.section	.nv.info._Z12assignValuesPii,"",@"SHT_CUDA_INFO"
	.sectionflags	@""
	.align	4


	//----- nvinfo : EIATTR_CUDA_API_VERSION
	.align		4
        /*0000*/ 	.byte	0x04, 0x37
        /*0002*/ 	.short	(.L_69 - .L_68)
.L_68:
        /*0004*/ 	.word	0x00000082


	//----- nvinfo : EIATTR_KPARAM_INFO
	.align		4
.L_69:
        /*0008*/ 	.byte	0x04, 0x17
        /*000a*/ 	.short	(.L_71 - .L_70)
.L_70:
        /*000c*/ 	.word	0x00000000
        /*0010*/ 	.short	0x0001
        /*0012*/ 	.short	0x0008
        /*0014*/ 	.byte	0x00, 0xf0, 0x11, 0x00


	//----- nvinfo : EIATTR_KPARAM_INFO
	.align		4
.L_71:
        /*0018*/ 	.byte	0x04, 0x17
        /*001a*/ 	.short	(.L_73 - .L_72)
.L_72:
        /*001c*/ 	.word	0x00000000
        /*0020*/ 	.short	0x0000
        /*0022*/ 	.short	0x0000
        /*0024*/ 	.byte	0x00, 0xf5, 0x21, 0x00


	//----- nvinfo : EIATTR_SPARSE_MMA_MASK
	.align		4
.L_73:
        /*0028*/ 	.byte	0x03, 0x50
        /*002a*/ 	.short	0x0000


	//----- nvinfo : EIATTR_MAXREG_COUNT
	.align		4
        /*002c*/ 	.byte	0x03, 0x1b
        /*002e*/ 	.short	0x00ff


	//----- nvinfo : EIATTR_MERCURY_ISA_VERSION
	.align		4
        /*0030*/ 	.byte	0x03, 0x5f
        /*0032*/ 	.short	0x0101


	//----- nvinfo : EIATTR_VRC_CTA_INIT_COUNT
	.align		4
        /*0034*/ 	.byte	0x02, 0x4a
	.zero		1
	.zero		1


	//----- nvinfo : EIATTR_EXIT_INSTR_OFFSETS
	.align		4
        /*0038*/ 	.byte	0x04, 0x1c
        /*003a*/ 	.short	(.L_75 - .L_74)


	//   ....[0]....
.L_74:
        /*003c*/ 	.word	0x00000070


	//   ....[1]....
        /*0040*/ 	.word	0x000000c0


	//----- nvinfo : EIATTR_CBANK_PARAM_SIZE
	.align		4
.L_75:
        /*0044*/ 	.byte	0x03, 0x19
        /*0046*/ 	.short	0x000c


	//----- nvinfo : EIATTR_PARAM_CBANK
	.align		4
        /*0048*/ 	.byte	0x04, 0x0a
        /*004a*/ 	.short	(.L_77 - .L_76)
	.align		4
.L_76:
        /*004c*/ 	.word	index@(.nv.constant0._Z12assignValuesPii)
        /*0050*/ 	.short	0x0380
        /*0052*/ 	.short	0x000c


	//----- nvinfo : EIATTR_SW_WAR
	.align		4
.L_77:
        /*0054*/ 	.byte	0x04, 0x36
        /*0056*/ 	.short	(.L_79 - .L_78)
.L_78:
        /*0058*/ 	.word	0x00000008
.L_79:


//--------------------- .nv.callgraph             --------------------------
	.section	.nv.callgraph,"",@"SHT_CUDA_CALLGRAPH"
	.align	4
	.sectionentsize	8
	.align		4
        /*0000*/ 	.word	0x00000000
	.align		4
        /*0004*/ 	.word	0xffffffff
	.align		4
        /*0008*/ 	.word	0x00000000
	.align		4
        /*000c*/ 	.word	0xfffffffe
	.align		4
        /*0010*/ 	.word	0x00000000
	.align		4
        /*0014*/ 	.word	0xfffffffd
	.align		4
        /*0018*/ 	.word	0x00000000
	.align		4
        /*001c*/ 	.word	0xfffffffc


//--------------------- .text._Z15specDFAMatchingPiS_S_iiii --------------------------
	.section	.text._Z15specDFAMatchingPiS_S_iiii,"ax",@progbits
	.align	128
        .global         _Z15specDFAMatchingPiS_S_iiii
        .type           _Z15specDFAMatchingPiS_S_iiii,@function
        .size           _Z15specDFAMatchingPiS_S_iiii,(.L_x_36 - _Z15specDFAMatchingPiS_S_iiii)
        .other          _Z15specDFAMatchingPiS_S_iiii,@"STO_CUDA_ENTRY STV_DEFAULT"
_Z15specDFAMatchingPiS_S_iiii:
.text._Z15specDFAMatchingPiS_S_iiii:
[----:B------:R-:W-:Y:S08]  /*0000*/  LDC R1, c[0x0][0x37c] ;  /* 0x0000df00ff017b82 */ /* 0x000ff00000000800 */
[----:B------:R-:W0:Y:S01]  /*0010*/  LDC R17, c[0x0][0x3a0] ;  /* 0x0000e800ff117b82 */ /* 0x000e220000000800 */
[----:B------:R-:W1:Y:S01]  /*0020*/  S2R R10, SR_TID.X ;  /* 0x00000000000a7919 */ /* 0x000e620000002100 */
[----:B------:R-:W2:Y:S06]  /*0030*/  LDCU.64 UR6, c[0x0][0x358] ;  /* 0x00006b00ff0677ac */ /* 0x000eac0008000a00 */
[----:B------:R-:W1:Y:S08]  /*0040*/  S2UR UR4, SR_CTAID.X ;  /* 0x00000000000479c3 */ /* 0x000e700000002500 */
[----:B------:R-:W1:Y:S01]  /*0050*/  LDC R3, c[0x0][0x360] ;  /* 0x0000d800ff037b82 */ /* 0x000e620000000800 */
[----:B------:R-:W3:Y:S01]  /*0060*/  LDCU UR5, c[0x0][0x370] ;  /* 0x00006e00ff0577ac */ /* 0x000ee20008000800 */
[----:B0-----:R-:W-:Y:S01]  /*0070*/  ISETP.GE.AND P0, PT, R17, 0x1, PT ;  /* 0x000000011100780c */ /* 0x001fe20003f06270 */
[----:B-1----:R-:W-:-:S02]  /*0080*/  IMAD R10, R3, UR4, R10 ;  /* 0x00000004030a7c24 */ /* 0x002fc4000f8e020a */
[----:B---3--:R-:W-:-:S10]  /*0090*/  IMAD R0, R3, UR5, RZ ;  /* 0x0000000503007c24 */ /* 0x008fd4000f8e02ff */
[----:B--2---:R-:W-:Y:S05]  /*00a0*/  @!P0 BRA `(.L_x_0) ;  /* 0x0000000400208947 */ /* 0x004fea0003800000 */
[C---:B------:R-:W-:Y:S01]  /*00b0*/  ISETP.GE.U32.AND P1, PT, R17.reuse, 0x8, PT ;  /* 0x000000081100780c */ /* 0x040fe20003f26070 */
[----:B------:R-:W-:Y:S01]  /*00c0*/  IMAD.WIDE.U32 R2, R10, R17, RZ ;  /* 0x000000110a027225 */ /* 0x000fe200078e00ff */
[----:B------:R-:W-:Y:S01]  /*00d0*/  UMOV UR4, URZ ;  /* 0x000000ff00047c82 */ /* 0x000fe20008000000 */
[----:B------:R-:W-:Y:S02]  /*00e0*/  LOP3.LUT R12, R17, 0x7, RZ, 0xc0, !PT ;  /* 0x00000007110c7812 */ /* 0x000fe400078ec0ff */
[----:B------:R-:W-:Y:S02]  /*00f0*/  VIADD R6, R3, UR4 ;  /* 0x0000000403067c36 */ /* 0x000fe40008000000 */
[----:B------:R-:W-:Y:S01]  /*0100*/  ISETP.NE.AND P0, PT, R12, RZ, PT ;  /* 0x000000ff0c00720c */ /* 0x000fe20003f05270 */
[----:B------:R-:W-:-:S05]  /*0110*/  IMAD.MOV.U32 R7, RZ, RZ, RZ ;  /* 0x000000ffff077224 */ /* 0x000fca00078e00ff */
[----:B------:R-:W-:Y:S07]  /*0120*/  @!P1 BRA `(.L_x_1) ;  /* 0x0000000000649947 */ /* 0x000fee0003800000 */
[----:B------:R-:W-:Y:S01]  /*0130*/  LOP3.LUT R7, R17, 0x7ffffff8, RZ, 0xc0, !PT ;  /* 0x7ffffff811077812 */ /* 0x000fe200078ec0ff */
[----:B------:R-:W-:Y:S01]  /*0140*/  IMAD.MOV.U32 R9, RZ, RZ, RZ ;  /* 0x000000ffff097224 */ /* 0x000fe200078e00ff */
[----:B------:R-:W0:Y:S06]  /*0150*/  LDCU.64 UR4, c[0x0][0x390] ;  /* 0x00007200ff0477ac */ /* 0x000e2c0008000a00 */
.L_x_2:
[C---:B-1----:R-:W-:Y:S01]  /*0160*/  IADD3 R5, P1, PT, R9.reuse, R2, RZ ;  /* 0x0000000209057210 */ /* 0x042fe20007f3e0ff */
[C---:B------:R-:W-:Y:S02]  /*0170*/  VIADD R11, R9.reuse, 0x1 ;  /* 0x00000001090b7836 */ /* 0x040fe40000000000 */
[----:B------:R-:W-:Y:S02]  /*0180*/  VIADD R13, R9, 0x2 ;  /* 0x00000002090d7836 */ /* 0x000fe40000000000 */
[----:B------:R-:W-:Y:S01]  /*0190*/  IMAD.X R8, RZ, RZ, R6, P1 ;  /* 0x000000ffff087224 */ /* 0x000fe200008e0606 */
[----:B0-----:R-:W-:Y:S01]  /*01a0*/  LEA R4, P1, R5, UR4, 0x2 ;  /* 0x0000000405047c11 */ /* 0x001fe2000f8210ff */
[C---:B------:R-:W-:Y:S02]  /*01b0*/  VIADD R15, R9.reuse, 0x3 ;  /* 0x00000003090f7836 */ /* 0x040fe40000000000 */
[----:B------:R-:W-:Y:S01]  /*01c0*/  VIADD R19, R9, 0x4 ;  /* 0x0000000409137836 */ /* 0x000fe20000000000 */
[----:B------:R-:W-:Y:S01]  /*01d0*/  LEA.HI.X R5, R5, UR5, R8, 0x2, P1 ;  /* 0x0000000505057c11 */ /* 0x000fe200088f1408 */
[----:B------:R-:W-:-:S02]  /*01e0*/  VIADD R21, R9, 0x5 ;  /* 0x0000000509157836 */ /* 0x000fc40000000000 */
[C---:B------:R-:W-:Y:S02]  /*01f0*/  VIADD R23, R9.reuse, 0x6 ;  /* 0x0000000609177836 */ /* 0x040fe40000000000 */
[C---:B------:R-:W-:Y:S01]  /*0200*/  VIADD R25, R9.reuse, 0x7 ;  /* 0x0000000709197836 */ /* 0x040fe20000000000 */
[----:B------:R0:W-:Y:S04]  /*0210*/  STG.E desc[UR6][R4.64], R9 ;  /* 0x0000000904007986 */ /* 0x0001e8000c101906 */
[----:B------:R1:W-:Y:S04]  /*0220*/  STG.E desc[UR6][R4.64+0x4], R11 ;  /* 0x0000040b04007986 */ /* 0x0003e8000c101906 */
[----:B------:R1:W-:Y:S04]  /*0230*/  STG.E desc[UR6][R4.64+0x8], R13 ;  /* 0x0000080d04007986 */ /* 0x0003e8000c101906 */
[----:B------:R1:W-:Y:S01]  /*0240*/  STG.E desc[UR6][R4.64+0xc], R15 ;  /* 0x00000c0f04007986 */ /* 0x0003e2000c101906 */
[----:B0-----:R-:W-:-:S03]  /*0250*/  VIADD R9, R9, 0x8 ;  /* 0x0000000809097836 */ /* 0x001fc60000000000 */
[----:B------:R1:W-:Y:S02]  /*0260*/  STG.E desc[UR6][R4.64+0x10], R19 ;  /* 0x0000101304007986 */ /* 0x0003e4000c101906 */
[----:B------:R-:W-:Y:S02]  /*0270*/  ISETP.NE.AND P1, PT, R9, R7, PT ;  /* 0x000000070900720c */ /* 0x000fe40003f25270 */
[----:B------:R1:W-:Y:S04]  /*0280*/  STG.E desc[UR6][R4.64+0x14], R21 ;  /* 0x0000141504007986 */ /* 0x0003e8000c101906 */
[----:B------:R1:W-:Y:S04]  /*0290*/  STG.E desc[UR6][R4.64+0x18], R23 ;  /* 0x0000181704007986 */ /* 0x0003e8000c101906 */
[----:B------:R1:W-:Y:S03]  /*02a0*/  STG.E desc[UR6][R4.64+0x1c], R25 ;  /* 0x00001c1904007986 */ /* 0x0003e6000c101906 */
[----:B------:R-:W-:Y:S05]  /*02b0*/  @P1 BRA `(.L_x_2) ;  /* 0xfffffffc00a81947 */ /* 0x000fea000383ffff */
.L_x_1:
[----:B------:R-:W-:Y:S05]  /*02c0*/  @!P0 BRA `(.L_x_0) ;  /* 0x0000000000988947 */ /* 0x000fea0003800000 */
[----:B------:R-:W-:Y:S02]  /*02d0*/  ISETP.GE.U32.AND P0, PT, R12, 0x4, PT ;  /* 0x000000040c00780c */ /* 0x000fe40003f06070 */
[----:B------:R-:W-:-:S04]  /*02e0*/  LOP3.LUT R14, R17, 0x3, RZ, 0xc0, !PT ;  /* 0x00000003110e7812 */ /* 0x000fc800078ec0ff */
[----:B------:R-:W-:-:S07]  /*02f0*/  ISETP.NE.AND P1, PT, R14, RZ, PT ;  /* 0x000000ff0e00720c */ /* 0x000fce0003f25270 */
[----:B------:R-:W-:Y:S06]  /*0300*/  @!P0 BRA `(.L_x_3) ;  /* 0x0000000000348947 */ /* 0x000fec0003800000 */
[----:B------:R-:W0:Y:S01]  /*0310*/  LDCU.64 UR4, c[0x0][0x390] ;  /* 0x00007200ff0477ac */ /* 0x000e220008000a00 */
[C---:B-1----:R-:W-:Y:S01]  /*0320*/  IADD3 R5, P0, PT, R7.reuse, R2, RZ ;  /* 0x0000000207057210 */ /* 0x042fe20007f1e0ff */
[C---:B------:R-:W-:Y:S02]  /*0330*/  VIADD R9, R7.reuse, 0x1 ;  /* 0x0000000107097836 */ /* 0x040fe40000000000 */
[C---:B------:R-:W-:Y:S02]  /*0340*/  VIADD R11, R7.reuse, 0x2 ;  /* 0x00000002070b7836 */ /* 0x040fe40000000000 */
[----:B------:R-:W-:Y:S02]  /*0350*/  IMAD.X R8, RZ, RZ, R6, P0 ;  /* 0x000000ffff087224 */ /* 0x000fe400000e0606 */
[----:B------:R-:W-:Y:S01]  /*0360*/  VIADD R13, R7, 0x3 ;  /* 0x00000003070d7836 */ /* 0x000fe20000000000 */
[----:B0-----:R-:W-:-:S04]  /*0370*/  LEA R4, P0, R5, UR4, 0x2 ;  /* 0x0000000405047c11 */ /* 0x001fc8000f8010ff */
[----:B------:R-:W-:-:S05]  /*0380*/  LEA.HI.X R5, R5, UR5, R8, 0x2, P0 ;  /* 0x0000000505057c11 */ /* 0x000fca00080f1408 */
[----:B------:R-:W-:Y:S04]  /*0390*/  STG.E desc[UR6][R4.64+0x4], R9 ;  /* 0x0000040904007986 */ /* 0x000fe8000c101906 */
[----:B------:R-:W-:Y:S04]  /*03a0*/  STG.E desc[UR6][R4.64+0x8], R11 ;  /* 0x0000080b04007986 */ /* 0x000fe8000c101906 */
[----:B------:R-:W-:Y:S04]  /*03b0*/  STG.E desc[UR6][R4.64+0xc], R13 ;  /* 0x00000c0d04007986 */ /* 0x000fe8000c101906 */
[----:B------:R0:W-:Y:S02]  /*03c0*/  STG.E desc[UR6][R4.64], R7 ;  /* 0x0000000704007986 */ /* 0x0001e4000c101906 */
[----:B0-----:R-:W-:-:S07]  /*03d0*/  VIADD R7, R7, 0x4 ;  /* 0x0000000407077836 */ /* 0x001fce0000000000 */
.L_x_3:
[----:B------:R-:W-:Y:S05]  /*03e0*/  @!P1 BRA `(.L_x_0) ;  /* 0x0000000000509947 */ /* 0x000fea0003800000 */
[----:B------:R-:W-:Y:S02]  /*03f0*/  ISETP.NE.AND P0, PT, R14, 0x1, PT ;  /* 0x000000010e00780c */ /* 0x000fe40003f05270 */
[----:B-1----:R-:W-:-:S04]  /*0400*/  LOP3.LUT R4, R17, 0x1, RZ, 0xc0, !PT ;  /* 0x0000000111047812 */ /* 0x002fc800078ec0ff */
[----:B------:R-:W-:-:S07]  /*0410*/  ISETP.NE.U32.AND P1, PT, R4, 0x1, PT ;  /* 0x000000010400780c */ /* 0x000fce0003f25070 */
[----:B------:R-:W-:Y:S06]  /*0420*/  @!P0 BRA `(.L_x_4) ;  /* 0x0000000000248947 */ /* 0x000fec0003800000 */
[----:B------:R-:W0:Y:S01]  /*0430*/  LDCU.64 UR4, c[0x0][0x390] ;  /* 0x00007200ff0477ac */ /* 0x000e220008000a00 */
[C---:B------:R-:W-:Y:S01]  /*0440*/  IADD3 R5, P0, PT, R7.reuse, R2, RZ ;  /* 0x0000000207057210 */ /* 0x040fe20007f1e0ff */
[----:B------:R-:W-:-:S04]  /*0450*/  VIADD R9, R7, 0x1 ;  /* 0x0000000107097836 */ /* 0x000fc80000000000 */
[----:B------:R-:W-:Y:S01]  /*0460*/  IMAD.X R8, RZ, RZ, R6, P0 ;  /* 0x000000ffff087224 */ /* 0x000fe200000e0606 */
[----:B0-----:R-:W-:-:S04]  /*0470*/  LEA R4, P0, R5, UR4, 0x2 ;  /* 0x0000000405047c11 */ /* 0x001fc8000f8010ff */
[----:B------:R-:W-:-:S05]  /*0480*/  LEA.HI.X R5, R5, UR5, R8, 0x2, P0 ;  /* 0x0000000505057c11 */ /* 0x000fca00080f1408 */
[----:B------:R-:W-:Y:S04]  /*0490*/  STG.E desc[UR6][R4.64+0x4], R9 ;  /* 0x0000040904007986 */ /* 0x000fe8000c101906 */
[----:B------:R0:W-:Y:S02]  /*04a0*/  STG.E desc[UR6][R4.64], R7 ;  /* 0x0000000704007986 */ /* 0x0001e4000c101906 */
[----:B0-----:R-:W-:-:S07]  /*04b0*/  VIADD R7, R7, 0x2 ;  /* 0x0000000207077836 */ /* 0x001fce0000000000 */
.L_x_4:
[----:B------:R-:W-:Y:S05]  /*04c0*/  @P1 BRA `(.L_x_0) ;  /* 0x0000000000181947 */ /* 0x000fea0003800000 */
[----:B------:R-:W0:Y:S01]  /*04d0*/  LDCU.64 UR4, c[0x0][0x390] ;  /* 0x00007200ff0477ac */ /* 0x000e220008000a00 */
[----:B------:R-:W-:-:S05]  /*04e0*/  IADD3 R3, P0, PT, R7, R2, RZ ;  /* 0x0000000207037210 */ /* 0x000fca0007f1e0ff */
[----:B------:R-:W-:Y:S01]  /*04f0*/  IMAD.X R6, RZ, RZ, R6, P0 ;  /* 0x000000ffff067224 */ /* 0x000fe200000e0606 */
[----:B0-----:R-:W-:-:S04]  /*0500*/  LEA R2, P0, R3, UR4, 0x2 ;  /* 0x0000000403027c11 */ /* 0x001fc8000f8010ff */
[----:B------:R-:W-:-:S05]  /*0510*/  LEA.HI.X R3, R3, UR5, R6, 0x2, P0 ;  /* 0x0000000503037c11 */ /* 0x000fca00080f1406 */
[----:B------:R0:W-:Y:S04]  /*0520*/  STG.E desc[UR6][R2.64], R7 ;  /* 0x0000000702007986 */ /* 0x0001e8000c101906 */
.L_x_0:
[--C-:B------:R-:W-:Y:S01]  /*0530*/  IADD3 R6, P0, P1, R0, -0x1, R17.reuse ;  /* 0xffffffff00067810 */ /* 0x100fe2000791e011 */
[----:B------:R-:W-:Y:S01]  /*0540*/  IMAD.MOV.U32 R8, RZ, RZ, 0x1 ;  /* 0x00000001ff087424 */ /* 0x000fe200078e00ff */
[----:B-1----:R-:W-:Y:S01]  /*0550*/  SHF.R.S32.HI R5, RZ, 0x1f, R17 ;  /* 0x0000001fff057819 */ /* 0x002fe20000011411 */
[----:B------:R-:W1:Y:S01]  /*0560*/  LDCU UR4, c[0x0][0x39c] ;  /* 0x00007380ff0477ac */ /* 0x000e620008000800 */
[----:B------:R-:W-:Y:S02]  /*0570*/  I2F.F64 R16, R17 ;  /* 0x0000001100107312 */ /* 0x000fe40000201c00 */
[----:B0-----:R-:W-:-:S06]  /*0580*/  IADD3.X R7, PT, PT, RZ, -0x1, R5, P0, P1 ;  /* 0xffffffffff077810 */ /* 0x001fcc00007e2405 */
[----:B------:R-:W0:Y:S08]  /*0590*/  I2F.F64.S64 R6, R6 ;  /* 0x0000000600067312 */ /* 0x000e300000301c00 */
[----:B0-----:R-:W0:Y:S02]  /*05a0*/  MUFU.RCP64H R9, R7 ;  /* 0x0000000700097308 */ /* 0x001e240000001800 */
[----:B0-----:R-:W-:-:S08]  /*05b0*/  DFMA R2, -R6, R8, 1 ;  /* 0x3ff000000602742b */ /* 0x001fd00000000108 */
[----:B------:R-:W-:Y:S02]  /*05c0*/  DFMA R12, R2, R2, R2 ;  /* 0x00000002020c722b */ /* 0x000fe40000000002 */
[----:B-1----:R-:W0:Y:S06]  /*05d0*/  I2F.F64 R2, UR4 ;  /* 0x0000000400027d12 */ /* 0x002e2c0008201c00 */
[----:B------:R-:W-:-:S08]  /*05e0*/  DFMA R12, R8, R12, R8 ;  /* 0x0000000c080c722b */ /* 0x000fd00000000008 */
[----:B------:R-:W-:Y:S02]  /*05f0*/  DFMA R14, -R6, R12, 1 ;  /* 0x3ff00000060e742b */ /* 0x000fe4000000010c */
[----:B0-----:R-:W-:-:S06]  /*0600*/  DMUL R8, R16, R2 ;  /* 0x0000000210087228 */ /* 0x001fcc0000000000 */
[----:B------:R-:W-:-:S04]  /*0610*/  DFMA R14, R12, R14, R12 ;  /* 0x0000000e0c0e722b */ /* 0x000fc8000000000c */
[----:B------:R-:W-:-:S04]  /*0620*/  FSETP.GEU.AND P1, PT, |R9|, 6.5827683646048100446e-37, PT ;  /* 0x036000000900780b */ /* 0x000fc80003f2e200 */
[----:B------:R-:W-:-:S08]  /*0630*/  DMUL R2, R8, R14 ;  /* 0x0000000e08027228 */ /* 0x000fd00000000000 */
[----:B------:R-:W-:-:S08]  /*0640*/  DFMA R12, -R6, R2, R8 ;  /* 0x00000002060c722b */ /* 0x000fd00000000108 */
[----:B------:R-:W-:-:S10]  /*0650*/  DFMA R2, R14, R12, R2 ;  /* 0x0000000c0e02722b */ /* 0x000fd40000000002 */
[----:B------:R-:W-:-:S05]  /*0660*/  FFMA R0, RZ, R7, R3 ;  /* 0x00000007ff007223 */ /* 0x000fca0000000003 */
[----:B------:R-:W-:-:S13]  /*0670*/  FSETP.GT.AND P0, PT, |R0|, 1.469367938527859385e-39, PT ;  /* 0x001000000000780b */ /* 0x000fda0003f04200 */
[----:B------:R-:W-:Y:S05]  /*0680*/  @P0 BRA P1, `(.L_x_5) ;  /* 0x00000000001c0947 */ /* 0x000fea0000800000 */
[----:B------:R-:W-:Y:S01]  /*0690*/  IMAD.MOV.U32 R4, RZ, RZ, R8 ;  /* 0x000000ffff047224 */ /* 0x000fe200078e0008 */
[----:B------:R-:W-:Y:S01]  /*06a0*/  MOV R0, 0x6e0 ;  /* 0x000006e000007802 */ /* 0x000fe20000000f00 */
[----:B------:R-:W-:Y:S02]  /*06b0*/  IMAD.MOV.U32 R11, RZ, RZ, R9 ;  /* 0x000000ffff0b7224 */ /* 0x000fe400078e0009 */
[----:B------:R-:W-:-:S07]  /*06c0*/  IMAD.MOV.U32 R13, RZ, RZ, R7 ;  /* 0x000000ffff0d7224 */ /* 0x000fce00078e0007 */
[----:B------:R-:W-:Y:S05]  /*06d0*/  CALL.REL.NOINC `($__internal_0_$__cuda_sm20_div_rn_f64_full) ;  /* 0x0000001000287944 */ /* 0x000fea0003c00000 */
[----:B------:R-:W-:Y:S02]  /*06e0*/  IMAD.MOV.U32 R2, RZ, RZ, R20 ;  /* 0x000000ffff027224 */ /* 0x000fe400078e0014 */
[----:B------:R-:W-:-:S07]  /*06f0*/  IMAD.MOV.U32 R3, RZ, RZ, R21 ;  /* 0x000000ffff037224 */ /* 0x000fce00078e0015 */
.L_x_5:
[----:B------:R-:W-:Y:S01]  /*0700*/  ISETP.NE.AND P0, PT, R10, RZ, PT ;  /* 0x000000ff0a00720c */ /* 0x000fe20003f05270 */
[----:B------:R-:W-:Y:S01]  /*0710*/  BSSY.RECONVERGENT B0, `(.L_x_6) ;  /* 0x0000020000007945 */ /* 0x000fe20003800200 */
[----:B------:R-:W-:-:S11]  /*0720*/  CS2R R8, SRZ ;  /* 0x0000000000087805 */ /* 0x000fd6000001ff00 */
[----:B------:R-:W-:Y:S05]  /*0730*/  @!P0 BRA `(.L_x_7) ;  /* 0x0000000000748947 */ /* 0x000fea0003800000 */
[----:B------:R-:W0:Y:S01]  /*0740*/  MUFU.RCP64H R9, R17 ;  /* 0x0000001100097308 */ /* 0x000e220000001800 */
[----:B------:R-:W-:Y:S01]  /*0750*/  IMAD.MOV.U32 R8, RZ, RZ, 0x1 ;  /* 0x00000001ff087424 */ /* 0x000fe200078e00ff */
[----:B------:R-:W-:Y:S01]  /*0760*/  BSSY.RECONVERGENT B1, `(.L_x_8) ;  /* 0x0000018000017945 */ /* 0x000fe20003800200 */
[----:B------:R-:W-:-:S04]  /*0770*/  VIADD R0, R10, 0xffffffff ;  /* 0xffffffff0a007836 */ /* 0x000fc80000000000 */
[----:B0-----:R-:W-:-:S08]  /*0780*/  DFMA R6, -R16, R8, 1 ;  /* 0x3ff000001006742b */ /* 0x001fd00000000108 */
[----:B------:R-:W-:Y:S02]  /*0790*/  DFMA R12, R6, R6, R6 ;  /* 0x00000006060c722b */ /* 0x000fe40000000006 */
[----:B------:R-:W0:Y:S06]  /*07a0*/  I2F.F64.U32 R6, R0 ;  /* 0x0000000000067312 */ /* 0x000e2c0000201800 */
        /* <DEDUP_REMOVED lines=14> */
[----:B------:R-:W-:Y:S02]  /*0890*/  IMAD.MOV.U32 R6, RZ, RZ, R16 ;  /* 0x000000ffff067224 */ /* 0x000fe400078e0010 */
[----:B------:R-:W-:-:S07]  /*08a0*/  IMAD.MOV.U32 R13, RZ, RZ, R17 ;  /* 0x000000ffff0d7224 */ /* 0x000fce00078e0011 */
[----:B------:R-:W-:Y:S05]  /*08b0*/  CALL.REL.NOINC `($__internal_0_$__cuda_sm20_div_rn_f64_full) ;  /* 0x0000000c00b07944 */ /* 0x000fea0003c00000 */
[----:B------:R-:W-:Y:S02]  /*08c0*/  IMAD.MOV.U32 R6, RZ, RZ, R20 ;  /* 0x000000ffff067224 */ /* 0x000fe400078e0014 */
[----:B------:R-:W-:-:S07]  /*08d0*/  IMAD.MOV.U32 R7, RZ, RZ, R21 ;  /* 0x000000ffff077224 */ /* 0x000fce00078e0015 */
.L_x_9:
[----:B------:R-:W-:Y:S05]  /*08e0*/  BSYNC.RECONVERGENT B1 ;  /* 0x0000000000017941 */ /* 0x000fea0003800200 */
.L_x_8:
[----:B------:R-:W-:-:S06]  /*08f0*/  DADD R6, R6, R2 ;  /* 0x0000000006067229 */ /* 0x000fcc0000000002 */
[----:B------:R0:W1:Y:S05]  /*0900*/  F2I.S64.F64.TRUNC R8, R6 ;  /* 0x0000000600087311 */ /* 0x00006a000030d900 */
.L_x_7:
[----:B------:R-:W-:Y:S05]  /*0910*/  BSYNC.RECONVERGENT B0 ;  /* 0x0000000000007941 */ /* 0x000fea0003800200 */
.L_x_6:
[----:B------:R-:W0:Y:S01]  /*0920*/  MUFU.RCP64H R13, R17 ;  /* 0x00000011000d7308 */ /* 0x000e220000001800 */
[----:B------:R-:W-:Y:S01]  /*0930*/  IMAD.MOV.U32 R12, RZ, RZ, 0x1 ;  /* 0x00000001ff0c7424 */ /* 0x000fe200078e00ff */
[----:B------:R-:W-:Y:S05]  /*0940*/  BSSY.RECONVERGENT B0, `(.L_x_10) ;  /* 0x0000017000007945 */ /* 0x000fea0003800200 */
        /* <DEDUP_REMOVED lines=19> */
[----:B-1----:R-:W-:Y:S05]  /*0a80*/  CALL.REL.NOINC `($__internal_0_$__cuda_sm20_div_rn_f64_full) ;  /* 0x0000000c003c7944 */ /* 0x002fea0003c00000 */
[----:B------:R-:W-:Y:S02]  /*0a90*/  IMAD.MOV.U32 R6, RZ, RZ, R20 ;  /* 0x000000ffff067224 */ /* 0x000fe400078e0014 */
[----:B------:R-:W-:-:S07]  /*0aa0*/  IMAD.MOV.U32 R7, RZ, RZ, R21 ;  /* 0x000000ffff077224 */ /* 0x000fce00078e0015 */
.L_x_11:
[----:B------:R-:W-:Y:S05]  /*0ab0*/  BSYNC.RECONVERGENT B0 ;  /* 0x0000000000007941 */ /* 0x000fea0003800200 */
.L_x_10:
[----:B------:R-:W-:Y:S01]  /*0ac0*/  DADD R6, R6, R2 ;  /* 0x0000000006067229 */ /* 0x000fe20000000002 */
[----:B------:R-:W0:Y:S09]  /*0ad0*/  LDCU UR5, c[0x0][0x39c] ;  /* 0x00007380ff0577ac */ /* 0x000e320008000800 */
[----:B------:R-:W2:Y:S01]  /*0ae0*/  F2I.S64.F64.TRUNC R6, R6 ;  /* 0x0000000600067311 */ /* 0x000ea2000030d900 */
[----:B0-----:R-:W-:-:S02]  /*0af0*/  USHF.R.S32.HI UR4, URZ, 0x1f, UR5 ;  /* 0x0000001fff047899 */ /* 0x001fc40008011405 */
[----:B--2---:R-:W-:-:S04]  /*0b00*/  ISETP.LT.U32.AND P0, PT, R6, UR5, PT ;  /* 0x0000000506007c0c */ /* 0x004fc8000bf01070 */
[----:B------:R-:W-:-:S04]  /*0b10*/  ISETP.LT.AND.EX P0, PT, R7, UR4, PT, P0 ;  /* 0x0000000407007c0c */ /* 0x000fc8000bf01300 */
[----:B------:R-:W-:Y:S02]  /*0b20*/  SEL R0, R7, UR4, P0 ;  /* 0x0000000407007c07 */ /* 0x000fe40008000000 */
[----:B------:R-:W-:Y:S02]  /*0b30*/  SEL R2, R6, UR5, P0 ;  /* 0x0000000506027c07 */ /* 0x000fe40008000000 */
[----:B-1----:R-:W-:Y:S02]  /*0b40*/  LOP3.LUT R3, R9, R0, RZ, 0xfc, !PT ;  /* 0x0000000009037212 */ /* 0x002fe400078efcff */
[----:B------:R-:W-:Y:S02]  /*0b50*/  ISETP.GT.U32.AND P1, PT, R8, R2, PT ;  /* 0x000000020800720c */ /* 0x000fe40003f24070 */
[----:B------:R-:W-:-:S04]  /*0b60*/  SHF.R.U32.HI R3, RZ, 0x1f, R3 ;  /* 0x0000001fff037819 */ /* 0x000fc80000011603 */
[----:B------:R-:W-:-:S04]  /*0b70*/  LOP3.LUT R3, R3, 0x1, RZ, 0xc0, !PT ;  /* 0x0000000103037812 */ /* 0x000fc800078ec0ff */
[----:B------:R-:W-:-:S04]  /*0b80*/  ISETP.NE.U32.AND P0, PT, R3, 0x1, PT ;  /* 0x000000010300780c */ /* 0x000fc80003f05070 */
[----:B------:R-:W-:-:S04]  /*0b90*/  ISETP.NE.U32.AND.EX P0, PT, RZ, RZ, PT, P0 ;  /* 0x000000ffff00720c */ /* 0x000fc80003f05100 */
[----:B------:R-:W-:-:S13]  /*0ba0*/  ISETP.GT.OR.EX P0, PT, R9, R0, !P0, P1 ;  /* 0x000000000900720c */ /* 0x000fda0004704710 */
[----:B------:R-:W-:Y:S05]  /*0bb0*/  @P0 EXIT ;  /* 0x000000000000094d */ /* 0x000fea0003800000 */
[----:B------:R-:W-:Y:S01]  /*0bc0*/  ISETP.NE.AND P0, PT, R10, RZ, PT ;  /* 0x000000ff0a00720c */ /* 0x000fe20003f05270 */
[----:B------:R-:W0:Y:S01]  /*0bd0*/  LDCU UR10, c[0x0][0x3a4] ;  /* 0x00007480ff0a77ac */ /* 0x000e220008000800 */
[----:B------:R-:W1:Y:S11]  /*0be0*/  LDCU UR11, c[0x0][0x3a4] ;  /* 0x00007480ff0b77ac */ /* 0x000e760008000800 */
[----:B------:R-:W-:Y:S05]  /*0bf0*/  @!P0 BRA `(.L_x_12) ;  /* 0x0000000400a08947 */ /* 0x000fea0003800000 */
[----:B------:R-:W2:Y:S02]  /*0c00*/  LDC R11, c[0x0][0x3a0] ;  /* 0x0000e800ff0b7b82 */ /* 0x000ea40000000800 */
[----:B--2---:R-:W-:-:S13]  /*0c10*/  ISETP.GE.AND P0, PT, R11, 0x1, PT ;  /* 0x000000010b00780c */ /* 0x004fda0003f06270 */
[----:B01----:R-:W-:Y:S05]  /*0c20*/  @!P0 EXIT ;  /* 0x000000000000894d */ /* 0x003fea0003800000 */
[----:B------:R-:W0:Y:S01]  /*0c30*/  LDC.64 R14, c[0x0][0x388] ;  /* 0x0000e200ff0e7b82 */ /* 0x000e220000000a00 */
[----:B------:R-:W-:Y:S01]  /*0c40*/  IMAD R7, R5, R10, RZ ;  /* 0x0000000a05077224 */ /* 0x000fe200078e02ff */
[----:B------:R-:W-:Y:S01]  /*0c50*/  IADD3 R4, P1, PT, R8, 0x3, RZ ;  /* 0x0000000308047810 */ /* 0x000fe20007f3e0ff */
[----:B------:R-:W-:Y:S02]  /*0c60*/  IMAD.IADD R26, R2, 0x1, -R8 ;  /* 0x00000001021a7824 */ /* 0x000fe400078e0a08 */
[----:B------:R-:W-:-:S03]  /*0c70*/  IMAD.WIDE.U32 R10, R10, R11, RZ ;  /* 0x0000000b0a0a7225 */ /* 0x000fc600078e00ff */
[----:B------:R-:W-:Y:S01]  /*0c80*/  LOP3.LUT R26, R26, 0x3, RZ, 0xc0, !PT ;  /* 0x000000031a1a7812 */ /* 0x000fe200078ec0ff */
[----:B------:R-:W-:Y:S02]  /*0c90*/  IMAD.MOV.U32 R6, RZ, RZ, RZ ;  /* 0x000000ffff067224 */ /* 0x000fe400078e00ff */
[----:B------:R-:W-:Y:S02]  /*0ca0*/  IMAD.IADD R7, R11, 0x1, R7 ;  /* 0x000000010b077824 */ /* 0x000fe400078e0207 */
[----:B------:R-:W-:Y:S01]  /*0cb0*/  IMAD.X R27, RZ, RZ, R9, P1 ;  /* 0x000000ffff1b7224 */ /* 0x000fe200008e0609 */
[----:B0-----:R-:W-:Y:S02]  /*0cc0*/  IADD3 R3, P2, PT, R14, 0x8, RZ ;  /* 0x000000080e037810 */ /* 0x001fe40007f5e0ff */
[----:B------:R-:W-:-:S03]  /*0cd0*/  LEA R12, P0, R8, R14, 0x2 ;  /* 0x0000000e080c7211 */ /* 0x000fc600078010ff */
[----:B------:R-:W-:Y:S01]  /*0ce0*/  IMAD.X R5, RZ, RZ, R15, P2 ;  /* 0x000000ffff057224 */ /* 0x000fe200010e060f */
[----:B------:R-:W-:-:S09]  /*0cf0*/  LEA.HI.X R13, R8, R15, R9, 0x2, P0 ;  /* 0x0000000f080d7211 */ /* 0x000fd200000f1409 */
.L_x_18:
[----:B------:R-:W-:Y:S01]  /*0d00*/  ISETP.GE.U32.AND P0, PT, R8, R2, PT ;  /* 0x000000020800720c */ /* 0x000fe20003f06070 */
[----:B------:R-:W-:Y:S03]  /*0d10*/  BSSY.RECONVERGENT B0, `(.L_x_13) ;  /* 0x0000051000007945 */ /* 0x000fe60003800200 */
[----:B------:R-:W-:-:S13]  /*0d20*/  ISETP.GE.AND.EX P0, PT, R9, R0, PT, P0 ;  /* 0x000000000900720c */ /* 0x000fda0003f06300 */
[----:B0123-5:R-:W-:Y:S05]  /*0d30*/  @P0 BRA `(.L_x_14) ;  /* 0x0000000400380947 */ /* 0x02ffea0003800000 */
[----:B------:R-:W0:Y:S01]  /*0d40*/  LDCU.64 UR4, c[0x0][0x390] ;  /* 0x00007200ff0477ac */ /* 0x000e220008000a00 */
[----:B------:R-:W-:-:S05]  /*0d50*/  IADD3 R15, P0, PT, R6, R10, RZ ;  /* 0x0000000a060f7210 */ /* 0x000fca0007f1e0ff */
[----:B------:R-:W-:Y:S01]  /*0d60*/  IMAD.X R16, RZ, RZ, R7, P0 ;  /* 0x000000ffff107224 */ /* 0x000fe200000e0607 */
[----:B0-----:R-:W-:-:S04]  /*0d70*/  LEA R14, P0, R15, UR4, 0x2 ;  /* 0x000000040f0e7c11 */ /* 0x001fc8000f8010ff */
[----:B------:R-:W-:-:S05]  /*0d80*/  LEA.HI.X R15, R15, UR5, R16, 0x2, P0 ;  /* 0x000000050f0f7c11 */ /* 0x000fca00080f1410 */
[----:B------:R0:W5:Y:S01]  /*0d90*/  LDG.E R21, desc[UR6][R14.64] ;  /* 0x000000060e157981 */ /* 0x000162000c1e1900 */
[----:B------:R-:W-:Y:S01]  /*0da0*/  ISETP.NE.U32.AND P0, PT, R26, RZ, PT ;  /* 0x000000ff1a00720c */ /* 0x000fe20003f05070 */
[----:B------:R-:W-:Y:S01]  /*0db0*/  BSSY.RECONVERGENT B1, `(.L_x_15) ;  /* 0x0000022000017945 */ /* 0x000fe20003800200 */
[----:B------:R-:W-:Y:S02]  /*0dc0*/  IMAD.MOV.U32 R28, RZ, RZ, R8 ;  /* 0x000000ffff1c7224 */ /* 0x000fe400078e0008 */
[----:B------:R-:W-:Y:S01]  /*0dd0*/  ISETP.NE.AND.EX P0, PT, RZ, RZ, PT, P0 ;  /* 0x000000ffff00720c */ /* 0x000fe20003f05300 */
[----:B------:R-:W-:-:S12]  /*0de0*/  IMAD.MOV.U32 R29, RZ, RZ, R9 ;  /* 0x000000ffff1d7224 */ /* 0x000fd800078e0009 */
[----:B0-----:R-:W-:Y:S05]  /*0df0*/  @!P0 BRA `(.L_x_16) ;  /* 0x0000000000748947 */ /* 0x001fea0003800000 */
[----:B------:R-:W2:Y:S01]  /*0e00*/  LDG.E R18, desc[UR6][R12.64] ;  /* 0x000000060c127981 */ /* 0x000ea2000c1e1900 */
[----:B------:R-:W2:Y:S08]  /*0e10*/  LDC R20, c[0x0][0x3a4] ;  /* 0x0000e900ff147b82 */ /* 0x000eb00000000800 */
[----:B------:R-:W0:Y:S01]  /*0e20*/  LDC.64 R16, c[0x0][0x380] ;  /* 0x0000e000ff107b82 */ /* 0x000e220000000a00 */
[----:B--2--5:R-:W-:-:S04]  /*0e30*/  IMAD R19, R21, R20, R18 ;  /* 0x0000001415137224 */ /* 0x024fc800078e0212 */
[----:B0-----:R-:W-:-:S05]  /*0e40*/  IMAD.WIDE R18, R19, 0x4, R16 ;  /* 0x0000000413127825 */ /* 0x001fca00078e0210 */
[----:B------:R-:W2:Y:S01]  /*0e50*/  LDG.E R21, desc[UR6][R18.64] ;  /* 0x0000000612157981 */ /* 0x000ea2000c1e1900 */
[----:B------:R-:W-:Y:S02]  /*0e60*/  ISETP.NE.U32.AND P0, PT, R26, 0x1, PT ;  /* 0x000000011a00780c */ /* 0x000fe40003f05070 */
[----:B------:R-:W-:Y:S02]  /*0e70*/  IADD3 R28, P1, PT, R8, 0x1, RZ ;  /* 0x00000001081c7810 */ /* 0x000fe40007f3e0ff */
[----:B------:R-:W-:-:S03]  /*0e80*/  ISETP.NE.AND.EX P0, PT, RZ, RZ, PT, P0 ;  /* 0x000000ffff00720c */ /* 0x000fc60003f05300 */
[----:B------:R-:W-:Y:S01]  /*0e90*/  IMAD.X R29, RZ, RZ, R9, P1 ;  /* 0x000000ffff1d7224 */ /* 0x000fe200008e0609 */
[----:B--2---:R0:W-:Y:S09]  /*0ea0*/  STG.E desc[UR6][R14.64], R21 ;  /* 0x000000150e007986 */ /* 0x0041f2000c101906 */
[----:B------:R-:W-:Y:S05]  /*0eb0*/  @!P0 BRA `(.L_x_16) ;  /* 0x0000000000448947 */ /* 0x000fea0003800000 */
[----:B------:R-:W2:Y:S02]  /*0ec0*/  LDG.E R18, desc[UR6][R12.64+0x4] ;  /* 0x000004060c127981 */ /* 0x000ea4000c1e1900 */
[----:B--2---:R-:W-:-:S04]  /*0ed0*/  IMAD R19, R21, R20, R18 ;  /* 0x0000001415137224 */ /* 0x004fc800078e0212 */
[----:B------:R-:W-:-:S05]  /*0ee0*/  IMAD.WIDE R18, R19, 0x4, R16 ;  /* 0x0000000413127825 */ /* 0x000fca00078e0210 */
[----:B0-----:R-:W2:Y:S01]  /*0ef0*/  LDG.E R21, desc[UR6][R18.64] ;  /* 0x0000000612157981 */ /* 0x001ea2000c1e1900 */
[----:B------:R-:W-:Y:S02]  /*0f00*/  ISETP.NE.U32.AND P0, PT, R26, 0x2, PT ;  /* 0x000000021a00780c */ /* 0x000fe40003f05070 */
[----:B------:R-:W-:Y:S02]  /*0f10*/  IADD3 R28, P1, PT, R8, 0x2, RZ ;  /* 0x00000002081c7810 */ /* 0x000fe40007f3e0ff */
[----:B------:R-:W-:-:S03]  /*0f20*/  ISETP.NE.AND.EX P0, PT, RZ, RZ, PT, P0 ;  /* 0x000000ffff00720c */ /* 0x000fc60003f05300 */
[----:B------:R-:W-:Y:S01]  /*0f30*/  IMAD.X R29, RZ, RZ, R9, P1 ;  /* 0x000000ffff1d7224 */ /* 0x000fe200008e0609 */
[----:B--2---:R1:W-:Y:S09]  /*0f40*/  STG.E desc[UR6][R14.64], R21 ;  /* 0x000000150e007986 */ /* 0x0043f2000c101906 */
[----:B------:R-:W-:Y:S05]  /*0f50*/  @!P0 BRA `(.L_x_16) ;  /* 0x00000000001c8947 */ /* 0x000fea0003800000 */
[----:B------:R-:W1:Y:S02]  /*0f60*/  LDG.E R18, desc[UR6][R12.64+0x8] ;  /* 0x000008060c127981 */ /* 0x000e64000c1e1900 */
[----:B-1----:R-:W-:-:S04]  /*0f70*/  IMAD R21, R21, R20, R18 ;  /* 0x0000001415157224 */ /* 0x002fc800078e0212 */
[----:B------:R-:W-:-:S05]  /*0f80*/  IMAD.WIDE R16, R21, 0x4, R16 ;  /* 0x0000000415107825 */ /* 0x000fca00078e0210 */
[----:B------:R-:W2:Y:S01]  /*0f90*/  LDG.E R21, desc[UR6][R16.64] ;  /* 0x0000000610157981 */ /* 0x000ea2000c1e1900 */
[----:B------:R-:W-:Y:S02]  /*0fa0*/  IMAD.MOV.U32 R28, RZ, RZ, R4 ;  /* 0x000000ffff1c7224 */ /* 0x000fe400078e0004 */
[----:B------:R-:W-:Y:S01]  /*0fb0*/  IMAD.MOV.U32 R29, RZ, RZ, R27 ;  /* 0x000000ffff1d7224 */ /* 0x000fe200078e001b */
[----:B--2---:R2:W-:Y:S06]  /*0fc0*/  STG.E desc[UR6][R14.64], R21 ;  /* 0x000000150e007986 */ /* 0x0045ec000c101906 */
.L_x_16:
[----:B------:R-:W-:Y:S05]  /*0fd0*/  BSYNC.RECONVERGENT B1 ;  /* 0x0000000000017941 */ /* 0x000fea0003800200 */
.L_x_15:
[----:B------:R-:W-:-:S04]  /*0fe0*/  IADD3 R16, P1, PT, R8, -R2, RZ ;  /* 0x8000000208107210 */ /* 0x000fc80007f3e0ff */
[----:B------:R-:W-:Y:S01]  /*0ff0*/  ISETP.GT.U32.AND P0, PT, R16, -0x4, PT ;  /* 0xfffffffc1000780c */ /* 0x000fe20003f04070 */
[----:B------:R-:W-:-:S05]  /*1000*/  IMAD.X R16, R9, 0x1, ~R0, P1 ;  /* 0x0000000109107824 */ /* 0x000fca00008e0e00 */
[----:B------:R-:W-:-:S13]  /*1010*/  ISETP.GT.U32.AND.EX P0, PT, R16, -0x1, PT, P0 ;  /* 0xffffffff1000780c */ /* 0x000fda0003f04100 */
[----:B------:R-:W-:Y:S05]  /*1020*/  @P0 BRA `(.L_x_14) ;  /* 0x00000000007c0947 */ /* 0x000fea0003800000 */
[----:B------:R-:W-:-:S04]  /*1030*/  LEA R16, P0, R28, R3, 0x2 ;  /* 0x000000031c107211 */ /* 0x000fc800078010ff */
[----:B------:R-:W-:-:S09]  /*1040*/  LEA.HI.X R17, R28, R5, R29, 0x2, P0 ;  /* 0x000000051c117211 */ /* 0x000fd200000f141d */
.L_x_17:
[----:B------:R-:W0:Y:S01]  /*1050*/  LDG.E R20, desc[UR6][R16.64+-0x8] ;  /* 0xfffff80610147981 */ /* 0x000e22000c1e1900 */
[----:B---3--:R-:W3:Y:S01]  /*1060*/  LDC.64 R18, c[0x0][0x380] ;  /* 0x0000e000ff127b82 */ /* 0x008ee20000000a00 */
[----:B------:R-:W0:Y:S02]  /*1070*/  LDCU UR4, c[0x0][0x3a4] ;  /* 0x00007480ff0477ac */ /* 0x000e240008000800 */
[----:B012--5:R-:W-:-:S04]  /*1080*/  IMAD R21, R21, UR4, R20 ;  /* 0x0000000415157c24 */ /* 0x027fc8000f8e0214 */
[----:B---3--:R-:W-:-:S06]  /*1090*/  IMAD.WIDE R20, R21, 0x4, R18 ;  /* 0x0000000415147825 */ /* 0x008fcc00078e0212 */
[----:B------:R-:W2:Y:S04]  /*10a0*/  LDG.E R21, desc[UR6][R20.64] ;  /* 0x0000000614157981 */ /* 0x000ea8000c1e1900 */
[----:B--2---:R0:W-:Y:S04]  /*10b0*/  STG.E desc[UR6][R14.64], R21 ;  /* 0x000000150e007986 */ /* 0x0041e8000c101906 */
[----:B------:R-:W2:Y:S02]  /*10c0*/  LDG.E R22, desc[UR6][R16.64+-0x4] ;  /* 0xfffffc0610167981 */ /* 0x000ea4000c1e1900 */
[----:B--2---:R-:W-:-:S04]  /*10d0*/  IMAD R23, R21, UR4, R22 ;  /* 0x0000000415177c24 */ /* 0x004fc8000f8e0216 */
[----:B------:R-:W-:-:S06]  /*10e0*/  IMAD.WIDE R22, R23, 0x4, R18 ;  /* 0x0000000417167825 */ /* 0x000fcc00078e0212 */
[----:B------:R-:W2:Y:S04]  /*10f0*/  LDG.E R23, desc[UR6][R22.64] ;  /* 0x0000000616177981 */ /* 0x000ea8000c1e1900 */
[----:B--2---:R3:W-:Y:S04]  /*1100*/  STG.E desc[UR6][R14.64], R23 ;  /* 0x000000170e007986 */ /* 0x0047e8000c101906 */
[----:B------:R-:W2:Y:S02]  /*1110*/  LDG.E R24, desc[UR6][R16.64] ;  /* 0x0000000610187981 */ /* 0x000ea4000c1e1900 */
[----:B--2---:R-:W-:-:S04]  /*1120*/  IMAD R25, R23, UR4, R24 ;  /* 0x0000000417197c24 */ /* 0x004fc8000f8e0218 */
[----:B------:R-:W-:-:S06]  /*1130*/  IMAD.WIDE R24, R25, 0x4, R18 ;  /* 0x0000000419187825 */ /* 0x000fcc00078e0212 */
[----:B------:R-:W2:Y:S04]  /*1140*/  LDG.E R25, desc[UR6][R24.64] ;  /* 0x0000000618197981 */ /* 0x000ea8000c1e1900 */
[----:B--2---:R3:W-:Y:S04]  /*1150*/  STG.E desc[UR6][R14.64], R25 ;  /* 0x000000190e007986 */ /* 0x0047e8000c101906 */
[----:B------:R-:W0:Y:S02]  /*1160*/  LDG.E R20, desc[UR6][R16.64+0x4] ;  /* 0x0000040610147981 */ /* 0x000e24000c1e1900 */
[----:B0-----:R-:W-:-:S04]  /*1170*/  IMAD R21, R25, UR4, R20 ;  /* 0x0000000419157c24 */ /* 0x001fc8000f8e0214 */
[----:B------:R-:W-:-:S05]  /*1180*/  IMAD.WIDE R18, R21, 0x4, R18 ;  /* 0x0000000415127825 */ /* 0x000fca00078e0212 */
[----:B------:R-:W2:Y:S01]  /*1190*/  LDG.E R21, desc[UR6][R18.64] ;  /* 0x0000000612157981 */ /* 0x000ea2000c1e1900 */
[----:B------:R-:W-:Y:S02]  /*11a0*/  IADD3 R28, P0, PT, R28, 0x4, RZ ;  /* 0x000000041c1c7810 */ /* 0x000fe40007f1e0ff */
[----:B------:R-:W-:-:S03]  /*11b0*/  IADD3 R16, P1, PT, R16, 0x10, RZ ;  /* 0x0000001010107810 */ /* 0x000fc60007f3e0ff */
[----:B------:R-:W-:Y:S01]  /*11c0*/  IMAD.X R29, RZ, RZ, R29, P0 ;  /* 0x000000ffff1d7224 */ /* 0x000fe200000e061d */
[----:B------:R-:W-:Y:S01]  /*11d0*/  ISETP.GE.U32.AND P0, PT, R28, R2, PT ;  /* 0x000000021c00720c */ /* 0x000fe20003f06070 */
[----:B------:R-:W-:-:S03]  /*11e0*/  IMAD.X R17, RZ, RZ, R17, P1 ;  /* 0x000000ffff117224 */ /* 0x000fc600008e0611 */
[----:B------:R-:W-:Y:S01]  /*11f0*/  ISETP.GE.AND.EX P0, PT, R29, R0, PT, P0 ;  /* 0x000000001d00720c */ /* 0x000fe20003f06300 */
[----:B--2---:R3:W-:-:S12]  /*1200*/  STG.E desc[UR6][R14.64], R21 ;  /* 0x000000150e007986 */ /* 0x0047d8000c101906 */
[----:B------:R-:W-:Y:S05]  /*1210*/  @!P0 BRA `(.L_x_17) ;  /* 0xfffffffc008c8947 */ /* 0x000fea000383ffff */
.L_x_14:
[----:B------:R-:W-:Y:S05]  /*1220*/  BSYNC.RECONVERGENT B0 ;  /* 0x0000000000007941 */ /* 0x000fea0003800200 */
.L_x_13:
[----:B------:R-:W4:Y:S01]  /*1230*/  LDCU UR4, c[0x0][0x3a0] ;  /* 0x00007400ff0477ac */ /* 0x000f220008000800 */
[----:B------:R-:W-:-:S05]  /*1240*/  VIADD R6, R6, 0x1 ;  /* 0x0000000106067836 */ /* 0x000fca0000000000 */
[----:B----4-:R-:W-:-:S13]  /*1250*/  ISETP.NE.AND P0, PT, R6, UR4, PT ;  /* 0x0000000406007c0c */ /* 0x010fda000bf05270 */
[----:B------:R-:W-:Y:S05]  /*1260*/  @P0 BRA `(.L_x_18) ;  /* 0xfffffff800a40947 */ /* 0x000fea000383ffff */
[----:B------:R-:W-:Y:S05]  /*1270*/  EXIT ;  /* 0x000000000000794d */ /* 0x000fea0003800000 */
.L_x_12:
[----:B------:R-:W-:-:S04]  /*1280*/  ISETP.GE.U32.AND P0, PT, R8, R2, PT ;  /* 0x000000020800720c */ /* 0x000fc80003f06070 */
[----:B------:R-:W-:-:S13]  /*1290*/  ISETP.GE.AND.EX P0, PT, R9, R0, PT, P0 ;  /* 0x000000000900720c */ /* 0x000fda0003f06300 */
[----:B01----:R-:W-:Y:S05]  /*12a0*/  @P0 EXIT ;  /* 0x000000000000094d */ /* 0x003fea0003800000 */
[----:B------:R-:W0:Y:S01]  /*12b0*/  LDCU UR4, c[0x0][0x3a0] ;  /* 0x00007400ff0477ac */ /* 0x000e220008000800 */
[----:B------:R-:W-:Y:S01]  /*12c0*/  IMAD R5, R5, R10, RZ ;  /* 0x0000000a05057224 */ /* 0x000fe200078e02ff */
[----:B------:R-:W1:Y:S01]  /*12d0*/  LDCU.64 UR8, c[0x0][0x390] ;  /* 0x00007200ff0877ac */ /* 0x000e620008000a00 */
[----:B0-----:R-:W-:-:S04]  /*12e0*/  IMAD.WIDE.U32 R10, R10, UR4, RZ ;  /* 0x000000040a0a7c25 */ /* 0x001fc8000f8e00ff */
[----:B------:R-:W-:Y:S01]  /*12f0*/  IMAD.IADD R5, R11, 0x1, R5 ;  /* 0x000000010b057824 */ /* 0x000fe200078e0205 */
[----:B-1----:R-:W-:-:S04]  /*1300*/  LEA R4, P0, R10, UR8, 0x2 ;  /* 0x000000080a047c11 */ /* 0x002fc8000f8010ff */
[----:B------:R-:W-:-:S05]  /*1310*/  LEA.HI.X R5, R10, UR9, R5, 0x2, P0 ;  /* 0x000000090a057c11 */ /* 0x000fca00080f1405 */
[----:B------:R0:W5:Y:S01]  /*1320*/  LDG.E R7, desc[UR6][R4.64] ;  /* 0x0000000604077981 */ /* 0x000162000c1e1900 */
[----:B------:R-:W-:Y:S01]  /*1330*/  IMAD.IADD R3, R2, 0x1, -R8 ;  /* 0x0000000102037824 */ /* 0x000fe200078e0a08 */
[----:B------:R-:W-:Y:S01]  /*1340*/  IADD3 R6, P2, PT, R8, -R2, RZ ;  /* 0x8000000208067210 */ /* 0x000fe20007f5e0ff */
[----:B------:R-:W-:Y:S03]  /*1350*/  BSSY.RECONVERGENT B0, `(.L_x_19) ;  /* 0x000001f000007945 */ /* 0x000fe60003800200 */
[----:B------:R-:W-:Y:S01]  /*1360*/  LOP3.LUT R14, R3, 0x3, RZ, 0xc0, !PT ;  /* 0x00000003030e7812 */ /* 0x000fe200078ec0ff */
[----:B------:R-:W-:Y:S01]  /*1370*/  IMAD.X R3, R9, 0x1, ~R0, P2 ;  /* 0x0000000109037824 */ /* 0x000fe200010e0e00 */
[----:B------:R-:W-:Y:S01]  /*1380*/  ISETP.GT.U32.AND P0, PT, R6, -0x4, PT ;  /* 0xfffffffc0600780c */ /* 0x000fe20003f04070 */
[----:B------:R-:W-:Y:S01]  /*1390*/  IMAD.MOV.U32 R6, RZ, RZ, R9 ;  /* 0x000000ffff067224 */ /* 0x000fe200078e0009 */
[----:B------:R-:W-:-:S02]  /*13a0*/  ISETP.NE.U32.AND P1, PT, R14, RZ, PT ;  /* 0x000000ff0e00720c */ /* 0x000fc40003f25070 */
[----:B------:R-:W-:Y:S01]  /*13b0*/  ISETP.GT.U32.AND.EX P0, PT, R3, -0x1, PT, P0 ;  /* 0xffffffff0300780c */ /* 0x000fe20003f04100 */
[----:B------:R-:W-:Y:S01]  /*13c0*/  IMAD.MOV.U32 R3, RZ, RZ, R8 ;  /* 0x000000ffff037224 */ /* 0x000fe200078e0008 */
[----:B------:R-:W-:-:S13]  /*13d0*/  ISETP.NE.AND.EX P1, PT, RZ, RZ, PT, P1 ;  /* 0x000000ffff00720c */ /* 0x000fda0003f25310 */
[----:B0-----:R-:W-:Y:S05]  /*13e0*/  @!P1 BRA `(.L_x_20) ;  /* 0x0000000000549947 */ /* 0x001fea0003800000 */
[----:B------:R-:W0:Y:S01]  /*13f0*/  LDCU.64 UR4, c[0x0][0x388] ;  /* 0x00007100ff0477ac */ /* 0x000e220008000a00 */
[----:B------:R-:W1:Y:S01]  /*1400*/  LDC.64 R10, c[0x0][0x380] ;  /* 0x0000e000ff0a7b82 */ /* 0x000e620000000a00 */
[----:B------:R-:W-:Y:S02]  /*1410*/  IMAD.MOV.U32 R3, RZ, RZ, R8 ;  /* 0x000000ffff037224 */ /* 0x000fe400078e0008 */
[----:B------:R-:W-:Y:S02]  /*1420*/  IMAD.MOV.U32 R6, RZ, RZ, R9 ;  /* 0x000000ffff067224 */ /* 0x000fe400078e0009 */
[----:B------:R-:W-:Y:S01]  /*1430*/  IMAD.MOV.U32 R15, RZ, RZ, RZ ;  /* 0x000000ffff0f7224 */ /* 0x000fe200078e00ff */
[----:B0-----:R-:W-:-:S04]  /*1440*/  LEA R12, P1, R8, UR4, 0x2 ;  /* 0x00000004080c7c11 */ /* 0x001fc8000f8210ff */
[----:B------:R-:W-:-:S09]  /*1450*/  LEA.HI.X R13, R8, UR5, R9, 0x2, P1 ;  /* 0x00000005080d7c11 */ /* 0x000fd200088f1409 */
.L_x_21:
[----:B------:R-:W2:Y:S02]  /*1460*/  LDG.E R8, desc[UR6][R12.64] ;  /* 0x000000060c087981 */ /* 0x000ea4000c1e1900 */
[----:B--2--5:R-:W-:-:S04]  /*1470*/  IMAD R9, R7, UR10, R8 ;  /* 0x0000000a07097c24 */ /* 0x024fc8000f8e0208 */
[----:B-1----:R-:W-:-:S05]  /*1480*/  IMAD.WIDE R8, R9, 0x4, R10 ;  /* 0x0000000409087825 */ /* 0x002fca00078e020a */
[----:B0-----:R-:W2:Y:S01]  /*1490*/  LDG.E R7, desc[UR6][R8.64] ;  /* 0x0000000608077981 */ /* 0x001ea2000c1e1900 */
[----:B------:R-:W-:Y:S02]  /*14a0*/  IADD3 R14, P1, PT, R14, -0x1, RZ ;  /* 0xffffffff0e0e7810 */ /* 0x000fe40007f3e0ff */
[----:B------:R-:W-:Y:S02]  /*14b0*/  IADD3 R3, P2, PT, R3, 0x1, RZ ;  /* 0x0000000103037810 */ /* 0x000fe40007f5e0ff */
[----:B------:R-:W-:Y:S02]  /*14c0*/  IADD3.X R15, PT, PT, R15, -0x1, RZ, P1, !PT ;  /* 0xffffffff0f0f7810 */ /* 0x000fe40000ffe4ff */
[----:B------:R-:W-:Y:S01]  /*14d0*/  ISETP.NE.U32.AND P1, PT, R14, RZ, PT ;  /* 0x000000ff0e00720c */ /* 0x000fe20003f25070 */
[----:B------:R-:W-:Y:S01]  /*14e0*/  IMAD.X R6, RZ, RZ, R6, P2 ;  /* 0x000000ffff067224 */ /* 0x000fe200010e0606 */
[----:B------:R-:W-:Y:S02]  /*14f0*/  IADD3 R12, P3, PT, R12, 0x4, RZ ;  /* 0x000000040c0c7810 */ /* 0x000fe40007f7e0ff */
[----:B------:R-:W-:-:S03]  /*1500*/  ISETP.NE.AND.EX P1, PT, R15, RZ, PT, P1 ;  /* 0x000000ff0f00720c */ /* 0x000fc60003f25310 */
[----:B------:R-:W-:Y:S01]  /*1510*/  IMAD.X R13, RZ, RZ, R13, P3 ;  /* 0x000000ffff0d7224 */ /* 0x000fe200018e060d */
[----:B--2---:R0:W-:Y:S09]  /*1520*/  STG.E desc[UR6][R4.64], R7 ;  /* 0x0000000704007986 */ /* 0x0041f2000c101906 */
[----:B------:R-:W-:Y:S05]  /*1530*/  @P1 BRA `(.L_x_21) ;  /* 0xfffffffc00c81947 */ /* 0x000fea000383ffff */
.L_x_20:
[----:B------:R-:W-:Y:S05]  /*1540*/  BSYNC.RECONVERGENT B0 ;  /* 0x0000000000007941 */ /* 0x000fea0003800200 */
.L_x_19:
[----:B------:R-:W-:Y:S05]  /*1550*/  @P0 EXIT ;  /* 0x000000000000094d */ /* 0x000fea0003800000 */
[----:B------:R-:W1:Y:S02]  /*1560*/  LDCU.64 UR4, c[0x0][0x388] ;  /* 0x00007100ff0477ac */ /* 0x000e640008000a00 */
[----:B-1----:R-:W-:-:S04]  /*1570*/  LEA R8, P0, R3, UR4, 0x2 ;  /* 0x0000000403087c11 */ /* 0x002fc8000f8010ff */
[----:B------:R-:W-:Y:S02]  /*1580*/  IADD3 R8, P1, PT, R8, 0x8, RZ ;  /* 0x0000000808087810 */ /* 0x000fe40007f3e0ff */
[----:B------:R-:W-:-:S05]  /*1590*/  LEA.HI.X R9, R3, UR5, R6, 0x2, P0 ;  /* 0x0000000503097c11 */ /* 0x000fca00080f1406 */
[----:B------:R-:W-:-:S07]  /*15a0*/  IMAD.X R9, RZ, RZ, R9, P1 ;  /* 0x000000ffff097224 */ /* 0x000fce00008e0609 */
.L_x_22:
[----:B------:R-:W2:Y:S01]  /*15b0*/  LDG.E R12, desc[UR6][R8.64+-0x8] ;  /* 0xfffff806080c7981 */ /* 0x000ea2000c1e1900 */
[----:B-1----:R-:W1:Y:S01]  /*15c0*/  LDC.64 R10, c[0x0][0x380] ;  /* 0x0000e000ff0a7b82 */ /* 0x002e620000000a00 */
[----:B--2--5:R-:W-:-:S04]  /*15d0*/  IMAD R13, R7, UR11, R12 ;  /* 0x0000000b070d7c24 */ /* 0x024fc8000f8e020c */
[----:B-1----:R-:W-:-:S06]  /*15e0*/  IMAD.WIDE R12, R13, 0x4, R10 ;  /* 0x000000040d0c7825 */ /* 0x002fcc00078e020a */
        /* <DEDUP_REMOVED lines=24> */
[----:B------:R-:W-:Y:S05]  /*1770*/  EXIT ;  /* 0x000000000000794d */ /* 0x000fea0003800000 */
        .weak           $__internal_0_$__cuda_sm20_div_rn_f64_full
        .type           $__internal_0_$__cuda_sm20_div_rn_f64_full,@function
        .size           $__internal_0_$__cuda_sm20_div_rn_f64_full,(.L_x_36 - $__internal_0_$__cuda_sm20_div_rn_f64_full)
$__internal_0_$__cuda_sm20_div_rn_f64_full:
[C---:B------:R-:W-:Y:S01]  /*1780*/  FSETP.GEU.AND P0, PT, |R13|.reuse, 1.469367938527859385e-39, PT ;  /* 0x001000000d00780b */ /* 0x040fe20003f0e200 */
[--C-:B------:R-:W-:Y:S01]  /*1790*/  IMAD.MOV.U32 R12, RZ, RZ, R6.reuse ;  /* 0x000000ffff0c7224 */ /* 0x100fe200078e0006 */
[C---:B------:R-:W-:Y:S01]  /*17a0*/  LOP3.LUT R14, R13.reuse, 0x800fffff, RZ, 0xc0, !PT ;  /* 0x800fffff0d0e7812 */ /* 0x040fe200078ec0ff */
[----:B------:R-:W-:Y:S01]  /*17b0*/  IMAD.MOV.U32 R7, RZ, RZ, R11 ;  /* 0x000000ffff077224 */ /* 0x000fe200078e000b */
[----:B------:R-:W-:Y:S01]  /*17c0*/  LOP3.LUT R27, R13, 0x7ff00000, RZ, 0xc0, !PT ;  /* 0x7ff000000d1b7812 */ /* 0x000fe200078ec0ff */
[----:B------:R-:W-:Y:S01]  /*17d0*/  IMAD.MOV.U32 R20, RZ, RZ, 0x1 ;  /* 0x00000001ff147424 */ /* 0x000fe200078e00ff */
[----:B------:R-:W-:Y:S01]  /*17e0*/  LOP3.LUT R15, R14, 0x3ff00000, RZ, 0xfc, !PT ;  /* 0x3ff000000e0f7812 */ /* 0x000fe200078efcff */
[----:B------:R-:W-:Y:S01]  /*17f0*/  IMAD.MOV.U32 R14, RZ, RZ, R6 ;  /* 0x000000ffff0e7224 */ /* 0x000fe200078e0006 */
[C---:B------:R-:W-:Y:S01]  /*1800*/  FSETP.GEU.AND P2, PT, |R7|.reuse, 1.469367938527859385e-39, PT ;  /* 0x001000000700780b */ /* 0x040fe20003f4e200 */
[----:B------:R-:W-:Y:S01]  /*1810*/  IMAD.MOV.U32 R6, RZ, RZ, R4 ;  /* 0x000000ffff067224 */ /* 0x000fe200078e0004 */
[----:B------:R-:W-:Y:S01]  /*1820*/  LOP3.LUT R4, R7, 0x7ff00000, RZ, 0xc0, !PT ;  /* 0x7ff0000007047812 */ /* 0x000fe200078ec0ff */
[----:B------:R-:W-:Y:S02]  /*1830*/  BSSY.RECONVERGENT B2, `(.L_x_23) ;  /* 0x000004f000027945 */ /* 0x000fe40003800200 */
[----:B------:R-:W-:Y:S01]  /*1840*/  @!P0 DMUL R14, R12, 8.98846567431157953865e+307 ;  /* 0x7fe000000c0e8828 */ /* 0x000fe20000000000 */
[----:B------:R-:W-:Y:S01]  /*1850*/  ISETP.GE.U32.AND P1, PT, R4, R27, PT ;  /* 0x0000001b0400720c */ /* 0x000fe20003f26070 */
[----:B------:R-:W-:-:S04]  /*1860*/  IMAD.MOV.U32 R26, RZ, RZ, R4 ;  /* 0x000000ffff1a7224 */ /* 0x000fc800078e0004 */
[----:B------:R-:W0:Y:S02]  /*1870*/  MUFU.RCP64H R21, R15 ;  /* 0x0000000f00157308 */ /* 0x000e240000001800 */
[----:B------:R-:W-:Y:S02]  /*1880*/  @!P2 LOP3.LUT R11, R13, 0x7ff00000, RZ, 0xc0, !PT ;  /* 0x7ff000000d0ba812 */ /* 0x000fe400078ec0ff */
[----:B------:R-:W-:Y:S02]  /*1890*/  @!P0 LOP3.LUT R27, R15, 0x7ff00000, RZ, 0xc0, !PT ;  /* 0x7ff000000f1b8812 */ /* 0x000fe400078ec0ff */
[----:B------:R-:W-:Y:S01]  /*18a0*/  @!P2 ISETP.GE.U32.AND P3, PT, R4, R11, PT ;  /* 0x0000000b0400a20c */ /* 0x000fe20003f66070 */
[----:B------:R-:W-:-:S05]  /*18b0*/  IMAD.MOV.U32 R11, RZ, RZ, 0x1ca00000 ;  /* 0x1ca00000ff0b7424 */ /* 0x000fca00078e00ff */
[----:B------:R-:W-:-:S04]  /*18c0*/  @!P2 SEL R23, R11, 0x63400000, !P3 ;  /* 0x634000000b17a807 */ /* 0x000fc80005800000 */
[----:B------:R-:W-:Y:S01]  /*18d0*/  @!P2 LOP3.LUT R24, R23, 0x80000000, R7, 0xf8, !PT ;  /* 0x800000001718a812 */ /* 0x000fe200078ef807 */
[----:B0-----:R-:W-:-:S03]  /*18e0*/  DFMA R18, R20, -R14, 1 ;  /* 0x3ff000001412742b */ /* 0x001fc6000000080e */
[----:B------:R-:W-:Y:S01]  /*18f0*/  @!P2 LOP3.LUT R25, R24, 0x100000, RZ, 0xfc, !PT ;  /* 0x001000001819a812 */ /* 0x000fe200078efcff */
[----:B------:R-:W-:-:S04]  /*1900*/  @!P2 IMAD.MOV.U32 R24, RZ, RZ, RZ ;  /* 0x000000ffff18a224 */ /* 0x000fc800078e00ff */
[----:B------:R-:W-:-:S08]  /*1910*/  DFMA R18, R18, R18, R18 ;  /* 0x000000121212722b */ /* 0x000fd00000000012 */
[----:B------:R-:W-:Y:S01]  /*1920*/  DFMA R20, R20, R18, R20 ;  /* 0x000000121414722b */ /* 0x000fe20000000014 */
[----:B------:R-:W-:Y:S01]  /*1930*/  SEL R19, R11, 0x63400000, !P1 ;  /* 0x634000000b137807 */ /* 0x000fe20004800000 */
[----:B------:R-:W-:-:S03]  /*1940*/  IMAD.MOV.U32 R18, RZ, RZ, R6 ;  /* 0x000000ffff127224 */ /* 0x000fc600078e0006 */
[----:B------:R-:W-:-:S03]  /*1950*/  LOP3.LUT R19, R19, 0x800fffff, R7, 0xf8, !PT ;  /* 0x800fffff13137812 */ /* 0x000fc600078ef807 */
[----:B------:R-:W-:-:S03]  /*1960*/  DFMA R22, R20, -R14, 1 ;  /* 0x3ff000001416742b */ /* 0x000fc6000000080e */
[----:B------:R-:W-:-:S05]  /*1970*/  @!P2 DFMA R18, R18, 2, -R24 ;  /* 0x400000001212a82b */ /* 0x000fca0000000818 */
[----:B------:R-:W-:-:S05]  /*1980*/  DFMA R22, R20, R22, R20 ;  /* 0x000000161416722b */ /* 0x000fca0000000014 */
[----:B------:R-:W-:-:S03]  /*1990*/  @!P2 LOP3.LUT R26, R19, 0x7ff00000, RZ, 0xc0, !PT ;  /* 0x7ff00000131aa812 */ /* 0x000fc600078ec0ff */
[----:B------:R-:W-:Y:S02]  /*19a0*/  DMUL R20, R22, R18 ;  /* 0x0000001216147228 */ /* 0x000fe40000000000 */
[----:B------:R-:W-:-:S05]  /*19b0*/  VIADD R28, R26, 0xffffffff ;  /* 0xffffffff1a1c7836 */ /* 0x000fca0000000000 */
[----:B------:R-:W-:Y:S01]  /*19c0*/  ISETP.GT.U32.AND P0, PT, R28, 0x7feffffe, PT ;  /* 0x7feffffe1c00780c */ /* 0x000fe20003f04070 */
[----:B------:R-:W-:Y:S01]  /*19d0*/  VIADD R28, R27, 0xffffffff ;  /* 0xffffffff1b1c7836 */ /* 0x000fe20000000000 */
[----:B------:R-:W-:-:S04]  /*19e0*/  DFMA R24, R20, -R14, R18 ;  /* 0x8000000e1418722b */ /* 0x000fc80000000012 */
[----:B------:R-:W-:-:S04]  /*19f0*/  ISETP.GT.U32.OR P0, PT, R28, 0x7feffffe, P0 ;  /* 0x7feffffe1c00780c */ /* 0x000fc80000704470 */
[----:B------:R-:W-:-:S09]  /*1a00*/  DFMA R24, R22, R24, R20 ;  /* 0x000000181618722b */ /* 0x000fd20000000014 */
[----:B------:R-:W-:Y:S05]  /*1a10*/  @P0 BRA `(.L_x_24) ;  /* 0x00000000006c0947 */ /* 0x000fea0003800000 */
[----:B------:R-:W-:-:S04]  /*1a20*/  LOP3.LUT R7, R13, 0x7ff00000, RZ, 0xc0, !PT ;  /* 0x7ff000000d077812 */ /* 0x000fc800078ec0ff */
[CC--:B------:R-:W-:Y:S02]  /*1a30*/  VIADDMNMX R6, R4.reuse, -R7.reuse, 0xb9600000, !PT ;  /* 0xb960000004067446 */ /* 0x0c0fe40007800907 */
[----:B------:R-:W-:Y:S02]  /*1a40*/  ISETP.GE.U32.AND P0, PT, R4, R7, PT ;  /* 0x000000070400720c */ /* 0x000fe40003f06070 */
[----:B------:R-:W-:Y:S01]  /*1a50*/  VIMNMX R4, PT, PT, R6, 0x46a00000, PT ;  /* 0x46a0000006047848 */ /* 0x000fe20003fe0100 */
[----:B------:R-:W-:Y:S01]  /*1a60*/  IMAD.MOV.U32 R6, RZ, RZ, RZ ;  /* 0x000000ffff067224 */ /* 0x000fe200078e00ff */
[----:B------:R-:W-:-:S05]  /*1a70*/  SEL R11, R11, 0x63400000, !P0 ;  /* 0x634000000b0b7807 */ /* 0x000fca0004000000 */
[----:B------:R-:W-:-:S04]  /*1a80*/  IMAD.IADD R4, R4, 0x1, -R11 ;  /* 0x0000000104047824 */ /* 0x000fc800078e0a0b */
[----:B------:R-:W-:-:S06]  /*1a90*/  VIADD R7, R4, 0x7fe00000 ;  /* 0x7fe0000004077836 */ /* 0x000fcc0000000000 */
[----:B------:R-:W-:-:S10]  /*1aa0*/  DMUL R20, R24, R6 ;  /* 0x0000000618147228 */ /* 0x000fd40000000000 */
[----:B------:R-:W-:-:S13]  /*1ab0*/  FSETP.GTU.AND P0, PT, |R21|, 1.469367938527859385e-39, PT ;  /* 0x001000001500780b */ /* 0x000fda0003f0c200 */
[----:B------:R-:W-:Y:S05]  /*1ac0*/  @P0 BRA `(.L_x_25) ;  /* 0x0000000000940947 */ /* 0x000fea0003800000 */
[----:B------:R-:W-:Y:S01]  /*1ad0*/  DFMA R14, R24, -R14, R18 ;  /* 0x8000000e180e722b */ /* 0x000fe20000000012 */
[----:B------:R-:W-:-:S09]  /*1ae0*/  IMAD.MOV.U32 R6, RZ, RZ, RZ ;  /* 0x000000ffff067224 */ /* 0x000fd200078e00ff */
[C---:B------:R-:W-:Y:S02]  /*1af0*/  FSETP.NEU.AND P0, PT, R15.reuse, RZ, PT ;  /* 0x000000ff0f00720b */ /* 0x040fe40003f0d000 */
[----:B------:R-:W-:-:S04]  /*1b00*/  LOP3.LUT R11, R15, 0x80000000, R13, 0x48, !PT ;  /* 0x800000000f0b7812 */ /* 0x000fc800078e480d */
[----:B------:R-:W-:-:S07]  /*1b10*/  LOP3.LUT R7, R11, R7, RZ, 0xfc, !PT ;  /* 0x000000070b077212 */ /* 0x000fce00078efcff */
[----:B------:R-:W-:Y:S05]  /*1b20*/  @!P0 BRA `(.L_x_25) ;  /* 0x00000000007c8947 */ /* 0x000fea0003800000 */
[----:B------:R-:W-:Y:S01]  /*1b30*/  IMAD.MOV R13, RZ, RZ, -R4 ;  /* 0x000000ffff0d7224 */ /* 0x000fe200078e0a04 */
[----:B------:R-:W-:Y:S01]  /*1b40*/  DMUL.RP R6, R24, R6 ;  /* 0x0000000618067228 */ /* 0x000fe20000008000 */
[----:B------:R-:W-:-:S06]  /*1b50*/  IMAD.MOV.U32 R12, RZ, RZ, RZ ;  /* 0x000000ffff0c7224 */ /* 0x000fcc00078e00ff */
[----:B------:R-:W-:-:S03]  /*1b60*/  DFMA R12, R20, -R12, R24 ;  /* 0x8000000c140c722b */ /* 0x000fc60000000018 */
[----:B------:R-:W-:-:S03]  /*1b70*/  LOP3.LUT R11, R7, R11, RZ, 0x3c, !PT ;  /* 0x0000000b070b7212 */ /* 0x000fc600078e3cff */
[----:B------:R-:W-:-:S04]  /*1b80*/  IADD3 R12, PT, PT, -R4, -0x43300000, RZ ;  /* 0xbcd00000040c7810 */ /* 0x000fc80007ffe1ff */
[----:B------:R-:W-:-:S04]  /*1b90*/  FSETP.NEU.AND P0, PT, |R13|, R12, PT ;  /* 0x0000000c0d00720b */ /* 0x000fc80003f0d200 */
[----:B------:R-:W-:Y:S02]  /*1ba0*/  FSEL R20, R6, R20, !P0 ;  /* 0x0000001406147208 */ /* 0x000fe40004000000 */
[----:B------:R-:W-:Y:S01]  /*1bb0*/  FSEL R21, R11, R21, !P0 ;  /* 0x000000150b157208 */ /* 0x000fe20004000000 */
[----:B------:R-:W-:Y:S06]  /*1bc0*/  BRA `(.L_x_25) ;  /* 0x0000000000547947 */ /* 0x000fec0003800000 */
.L_x_24:
[----:B------:R-:W-:-:S14]  /*1bd0*/  DSETP.NAN.AND P0, PT, R6, R6, PT ;  /* 0x000000060600722a */ /* 0x000fdc0003f08000 */
[----:B------:R-:W-:Y:S05]  /*1be0*/  @P0 BRA `(.L_x_26) ;  /* 0x0000000000440947 */ /* 0x000fea0003800000 */
[----:B------:R-:W-:-:S14]  /*1bf0*/  DSETP.NAN.AND P0, PT, R12, R12, PT ;  /* 0x0000000c0c00722a */ /* 0x000fdc0003f08000 */
[----:B------:R-:W-:Y:S05]  /*1c00*/  @P0 BRA `(.L_x_27) ;  /* 0x0000000000300947 */ /* 0x000fea0003800000 */
[----:B------:R-:W-:Y:S01]  /*1c10*/  ISETP.NE.AND P0, PT, R26, R27, PT ;  /* 0x0000001b1a00720c */ /* 0x000fe20003f05270 */
[----:B------:R-:W-:Y:S02]  /*1c20*/  IMAD.MOV.U32 R20, RZ, RZ, 0x0 ;  /* 0x00000000ff147424 */ /* 0x000fe400078e00ff */
[----:B------:R-:W-:-:S10]  /*1c30*/  IMAD.MOV.U32 R21, RZ, RZ, -0x80000 ;  /* 0xfff80000ff157424 */ /* 0x000fd400078e00ff */
[----:B------:R-:W-:Y:S05]  /*1c40*/  @!P0 BRA `(.L_x_25) ;  /* 0x0000000000348947 */ /* 0x000fea0003800000 */
[----:B------:R-:W-:Y:S02]  /*1c50*/  ISETP.NE.AND P0, PT, R26, 0x7ff00000, PT ;  /* 0x7ff000001a00780c */ /* 0x000fe40003f05270 */
[----:B------:R-:W-:Y:S02]  /*1c60*/  LOP3.LUT R21, R7, 0x80000000, R13, 0x48, !PT ;  /* 0x8000000007157812 */ /* 0x000fe400078e480d */
[----:B------:R-:W-:-:S13]  /*1c70*/  ISETP.EQ.OR P0, PT, R27, RZ, !P0 ;  /* 0x000000ff1b00720c */ /* 0x000fda0004702670 */
[----:B------:R-:W-:Y:S01]  /*1c80*/  @P0 LOP3.LUT R4, R21, 0x7ff00000, RZ, 0xfc, !PT ;  /* 0x7ff0000015040812 */ /* 0x000fe200078efcff */
[----:B------:R-:W-:Y:S02]  /*1c90*/  @!P0 IMAD.MOV.U32 R20, RZ, RZ, RZ ;  /* 0x000000ffff148224 */ /* 0x000fe400078e00ff */
[----:B------:R-:W-:Y:S02]  /*1ca0*/  @P0 IMAD.MOV.U32 R20, RZ, RZ, RZ ;  /* 0x000000ffff140224 */ /* 0x000fe400078e00ff */
[----:B------:R-:W-:Y:S01]  /*1cb0*/  @P0 IMAD.MOV.U32 R21, RZ, RZ, R4 ;  /* 0x000000ffff150224 */ /* 0x000fe200078e0004 */
[----:B------:R-:W-:Y:S06]  /*1cc0*/  BRA `(.L_x_25) ;  /* 0x0000000000147947 */ /* 0x000fec0003800000 */
.L_x_27:
[----:B------:R-:W-:Y:S01]  /*1cd0*/  LOP3.LUT R21, R13, 0x80000, RZ, 0xfc, !PT ;  /* 0x000800000d157812 */ /* 0x000fe200078efcff */
[----:B------:R-:W-:Y:S01]  /*1ce0*/  IMAD.MOV.U32 R20, RZ, RZ, R12 ;  /* 0x000000ffff147224 */ /* 0x000fe200078e000c */
[----:B------:R-:W-:Y:S06]  /*1cf0*/  BRA `(.L_x_25) ;  /* 0x0000000000087947 */ /* 0x000fec0003800000 */
.L_x_26:
[----:B------:R-:W-:Y:S01]  /*1d00*/  LOP3.LUT R21, R7, 0x80000, RZ, 0xfc, !PT ;  /* 0x0008000007157812 */ /* 0x000fe200078efcff */
[----:B------:R-:W-:-:S07]  /*1d10*/  IMAD.MOV.U32 R20, RZ, RZ, R6 ;  /* 0x000000ffff147224 */ /* 0x000fce00078e0006 */
.L_x_25:
[----:B------:R-:W-:Y:S05]  /*1d20*/  BSYNC.RECONVERGENT B2 ;  /* 0x0000000000027941 */ /* 0x000fea0003800200 */
.L_x_23:
[----:B------:R-:W-:Y:S02]  /*1d30*/  IMAD.MOV.U32 R6, RZ, RZ, R0 ;  /* 0x000000ffff067224 */ /* 0x000fe400078e0000 */
[----:B------:R-:W-:-:S04]  /*1d40*/  IMAD.MOV.U32 R7, RZ, RZ, 0x0 ;  /* 0x00000000ff077424 */ /* 0x000fc800078e00ff */
[----:B------:R-:W-:Y:S05]  /*1d50*/  RET.REL.NODEC R6 `(_Z15specDFAMatchingPiS_S_iiii) ;  /* 0xffffffe006a87950 */ /* 0x000fea0003c3ffff */
.L_x_28:
[----:B------:R-:W-:-:S00]  /*1d60*/  BRA `(.L_x_28) ;  /* 0xfffffffc00fc7947 */ /* 0x000fc0000383ffff */
[----:B------:R-:W-:-:S00]  /*1d70*/  NOP ;  /* 0x0000000000007918 */ /* 0x000fc00000000000 */
        /* <DEDUP_REMOVED lines=8> */
.L_x_36:


//--------------------- .text._Z5matchPiS_S_iiiii --------------------------
	.section	.text._Z5matchPiS_S_iiiii,"ax",@progbits
	.align	128
        .global         _Z5matchPiS_S_iiiii
        .type           _Z5matchPiS_S_iiiii,@function
        .size           _Z5matchPiS_S_iiiii,(.L_x_38 - _Z5matchPiS_S_iiiii)
        .other          _Z5matchPiS_S_iiiii,@"STO_CUDA_ENTRY STV_DEFAULT"
_Z5matchPiS_S_iiiii:
.text._Z5matchPiS_S_iiiii:
[----:B------:R-:W-:Y:S01]  /*0000*/  LDC R1, c[0x0][0x37c] ;  /* 0x0000df00ff017b82 */ /* 0x000fe20000000800 */
[----:B------:R-:W0:Y:S07]  /*0010*/  S2R R4, SR_TID.X ;  /* 0x0000000000047919 */ /* 0x000e2e0000002100 */
[----:B------:R-:W0:Y:S01]  /*0020*/  S2UR UR4, SR_CTAID.X ;  /* 0x00000000000479c3 */ /* 0x000e220000002500 */
[----:B------:R-:W1:Y:S01]  /*0030*/  LDCU UR6, c[0x0][0x3a0] ;  /* 0x00007400ff0677ac */ /* 0x000e620008000800 */
[----:B------:R-:W2:Y:S06]  /*0040*/  LDCU UR5, c[0x0][0x398] ;  /* 0x00007300ff0577ac */ /* 0x000eac0008000800 */
[----:B------:R-:W0:Y:S08]  /*0050*/  LDC R3, c[0x0][0x360] ;  /* 0x0000d800ff037b82 */ /* 0x000e300000000800 */
[----:B------:R-:W3:Y:S01]  /*0060*/  LDC.64 R6, c[0x0][0x398] ;  /* 0x0000e600ff067b82 */ /* 0x000ee20000000a00 */
[----:B--2---:R-:W-:Y:S01]  /*0070*/  MOV R0, UR5 ;  /* 0x0000000500007c02 */ /* 0x004fe20008000f00 */
[----:B0-----:R-:W-:Y:S01]  /*0080*/  IMAD R4, R3, UR4, R4 ;  /* 0x0000000403047c24 */ /* 0x001fe2000f8e0204 */
[----:B---3--:R-:W-:-:S04]  /*0090*/  ISETP.GE.AND P0, PT, R6, R7, PT ;  /* 0x000000070600720c */ /* 0x008fc80003f06270 */
[----:B-1----:R-:W-:-:S13]  /*00a0*/  ISETP.GE.OR P0, PT, R4, UR6, P0 ;  /* 0x0000000604007c0c */ /* 0x002fda0008706670 */
[----:B------:R-:W-:Y:S05]  /*00b0*/  @P0 EXIT ;  /* 0x000000000000094d */ /* 0x000fea0003800000 */
[----:B------:R-:W0:Y:S01]  /*00c0*/  LDC R5, c[0x0][0x3a8] ;  /* 0x0000ea00ff057b82 */ /* 0x000e220000000800 */
[----:B------:R-:W1:Y:S07]  /*00d0*/  LDCU.64 UR4, c[0x0][0x358] ;  /* 0x00006b00ff0477ac */ /* 0x000e6e0008000a00 */
[----:B------:R-:W2:Y:S01]  /*00e0*/  LDC.64 R2, c[0x0][0x390] ;  /* 0x0000e400ff027b82 */ /* 0x000ea20000000a00 */
[CC--:B------:R-:W-:Y:S01]  /*00f0*/  IADD3 R10, PT, PT, -R6.reuse, R7.reuse, RZ ;  /* 0x00000007060a7210 */ /* 0x0c0fe20007ffe1ff */
[----:B0-----:R-:W-:Y:S01]  /*0100*/  IMAD R5, R5, UR6, R4 ;  /* 0x0000000605057c24 */ /* 0x001fe2000f8e0204 */
[----:B------:R-:W-:-:S04]  /*0110*/  IADD3 R4, PT, PT, R6, -R7, RZ ;  /* 0x8000000706047210 */ /* 0x000fc80007ffe0ff */
[----:B------:R-:W-:Y:S01]  /*0120*/  ISETP.GT.U32.AND P1, PT, R4, -0x10, PT ;  /* 0xfffffff00400780c */ /* 0x000fe20003f24070 */
[----:B--2---:R-:W-:Y:S01]  /*0130*/  IMAD.WIDE R2, R5, 0x4, R2 ;  /* 0x0000000405027825 */ /* 0x004fe200078e0202 */
[----:B------:R-:W-:-:S04]  /*0140*/  LOP3.LUT R12, R10, 0xf, RZ, 0xc0, !PT ;  /* 0x0000000f0a0c7812 */ /* 0x000fc800078ec0ff */
[----:B-1----:R0:W5:Y:S01]  /*0150*/  LDG.E R13, desc[UR4][R2.64] ;  /* 0x00000004020d7981 */ /* 0x002162000c1e1900 */
[----:B------:R-:W-:-:S06]  /*0160*/  ISETP.NE.AND P0, PT, R12, RZ, PT ;  /* 0x000000ff0c00720c */ /* 0x000fcc0003f05270 */
[----:B------:R-:W-:Y:S07]  /*0170*/  @P1 BRA `(.L_x_29) ;  /* 0x0000000400701947 */ /* 0x000fee0003800000 */
[----:B------:R-:W1:Y:S01]  /*0180*/  LDC.64 R4, c[0x0][0x388] ;  /* 0x0000e200ff047b82 */ /* 0x000e620000000a00 */
[----:B------:R-:W-:Y:S01]  /*0190*/  LOP3.LUT R11, R10, 0xfffffff0, RZ, 0xc0, !PT ;  /* 0xfffffff00a0b7812 */ /* 0x000fe200078ec0ff */
[----:B------:R-:W2:Y:S03]  /*01a0*/  LDCU UR6, c[0x0][0x3a4] ;  /* 0x00007480ff0677ac */ /* 0x000ea60008000800 */
[----:B------:R-:W-:Y:S02]  /*01b0*/  IADD3 R11, PT, PT, -R11, RZ, RZ ;  /* 0x000000ff0b0b7210 */ /* 0x000fe40007ffe1ff */
[----:B-1----:R-:W-:-:S04]  /*01c0*/  IADD3 R4, P1, PT, R4, 0x20, RZ ;  /* 0x0000002004047810 */ /* 0x002fc80007f3e0ff */
[----:B--2---:R-:W-:-:S09]  /*01d0*/  IADD3.X R5, PT, PT, RZ, R5, RZ, P1, !PT ;  /* 0x00000005ff057210 */ /* 0x004fd20000ffe4ff */
.L_x_30:
[----:B------:R-:W-:Y:S01]  /*01e0*/  IMAD.WIDE R8, R0, 0x4, R4 ;  /* 0x0000000400087825 */ /* 0x000fe200078e0204 */
[----:B-1----:R-:W1:Y:S04]  /*01f0*/  LDC.64 R6, c[0x0][0x380] ;  /* 0x0000e000ff067b82 */ /* 0x002e680000000a00 */
[----:B------:R-:W2:Y:S02]  /*0200*/  LDG.E R14, desc[UR4][R8.64+-0x20] ;  /* 0xffffe004080e7981 */ /* 0x000ea4000c1e1900 */
        /* <DEDUP_REMOVED lines=9> */
[----:B------:R-:W3:Y:S02]  /*02a0*/  LDG.E R18, desc[UR4][R8.64+-0x18] ;  /* 0xffffe80408127981 */ /* 0x000ee4000c1e1900 */
[----:B---3--:R-:W-:-:S04]  /*02b0*/  IMAD R19, R17, UR6, R18 ;  /* 0x0000000611137c24 */ /* 0x008fc8000f8e0212 */
[----:B------:R-:W-:-:S06]  /*02c0*/  IMAD.WIDE R18, R19, 0x4, R6 ;  /* 0x0000000413127825 */ /* 0x000fcc00078e0206 */
[----:B------:R-:W3:Y:S04]  /*02d0*/  LDG.E R19, desc[UR4][R18.64] ;  /* 0x0000000412137981 */ /* 0x000ee8000c1e1900 */
[----:B---3--:R3:W-:Y:S04]  /*02e0*/  STG.E desc[UR4][R2.64], R19 ;  /* 0x0000001302007986 */ /* 0x0087e8000c101904 */
[----:B------:R-:W1:Y:S02]  /*02f0*/  LDG.E R14, desc[UR4][R8.64+-0x14] ;  /* 0xffffec04080e7981 */ /* 0x000e64000c1e1900 */
[----:B-1----:R-:W-:-:S04]  /*0300*/  IMAD R15, R19, UR6, R14 ;  /* 0x00000006130f7c24 */ /* 0x002fc8000f8e020e */
[----:B------:R-:W-:-:S06]  /*0310*/  IMAD.WIDE R14, R15, 0x4, R6 ;  /* 0x000000040f0e7825 */ /* 0x000fcc00078e0206 */
[----:B------:R-:W4:Y:S04]  /*0320*/  LDG.E R15, desc[UR4][R14.64] ;  /* 0x000000040e0f7981 */ /* 0x000f28000c1e1900 */
[----:B----4-:R1:W-:Y:S04]  /*0330*/  STG.E desc[UR4][R2.64], R15 ;  /* 0x0000000f02007986 */ /* 0x0103e8000c101904 */
        /* <DEDUP_REMOVED lines=53> */
[----:B------:R-:W2:Y:S04]  /*0690*/  LDG.E R19, desc[UR4][R18.64] ;  /* 0x0000000412137981 */ /* 0x000ea8000c1e1900 */
[----:B--2---:R1:W-:Y:S04]  /*06a0*/  STG.E desc[UR4][R2.64], R19 ;  /* 0x0000001302007986 */ /* 0x0043e8000c101904 */
[----:B------:R-:W2:Y:S01]  /*06b0*/  LDG.E R14, desc[UR4][R8.64+0x1c] ;  /* 0x00001c04080e7981 */ /* 0x000ea2000c1e1900 */
[----:B------:R-:W-:Y:S01]  /*06c0*/  IADD3 R11, PT, PT, R11, 0x10, RZ ;  /* 0x000000100b0b7810 */ /* 0x000fe20007ffe0ff */
[----:B--2---:R-:W-:-:S04]  /*06d0*/  IMAD R13, R19, UR6, R14 ;  /* 0x00000006130d7c24 */ /* 0x004fc8000f8e020e */
[----:B------:R-:W-:-:S05]  /*06e0*/  IMAD.WIDE R6, R13, 0x4, R6 ;  /* 0x000000040d067825 */ /* 0x000fca00078e0206 */
[----:B------:R-:W2:Y:S01]  /*06f0*/  LDG.E R13, desc[UR4][R6.64] ;  /* 0x00000004060d7981 */ /* 0x000ea2000c1e1900 */
[----:B------:R-:W-:Y:S02]  /*0700*/  ISETP.NE.AND P1, PT, R11, RZ, PT ;  /* 0x000000ff0b00720c */ /* 0x000fe40003f25270 */
[----:B------:R-:W-:Y:S01]  /*0710*/  IADD3 R0, PT, PT, R0, 0x10, RZ ;  /* 0x0000001000007810 */ /* 0x000fe20007ffe0ff */
[----:B--2---:R1:W-:Y:S10]  /*0720*/  STG.E desc[UR4][R2.64], R13 ;  /* 0x0000000d02007986 */ /* 0x0043f4000c101904 */
[----:B------:R-:W-:Y:S05]  /*0730*/  @P1 BRA `(.L_x_30) ;  /* 0xfffffff800a81947 */ /* 0x000fea000383ffff */
.L_x_29:
[----:B------:R-:W-:Y:S05]  /*0740*/  @!P0 EXIT ;  /* 0x000000000000894d */ /* 0x000fea0003800000 */
[----:B------:R-:W-:Y:S02]  /*0750*/  ISETP.GE.U32.AND P0, PT, R12, 0x8, PT ;  /* 0x000000080c00780c */ /* 0x000fe40003f06070 */
[----:B------:R-:W-:-:S04]  /*0760*/  LOP3.LUT R11, R10, 0x7, RZ, 0xc0, !PT ;  /* 0x000000070a0b7812 */ /* 0x000fc800078ec0ff */
[----:B------:R-:W-:-:S07]  /*0770*/  ISETP.NE.AND P1, PT, R11, RZ, PT ;  /* 0x000000ff0b00720c */ /* 0x000fce0003f25270 */
[----:B------:R-:W-:Y:S06]  /*0780*/  @!P0 BRA `(.L_x_31) ;  /* 0x0000000000b48947 */ /* 0x000fec0003800000 */
[----:B------:R-:W2:Y:S01]  /*0790*/  LDC.64 R4, c[0x0][0x388] ;  /* 0x0000e200ff047b82 */ /* 0x000ea20000000a00 */
[----:B------:R-:W3:Y:S07]  /*07a0*/  LDCU UR6, c[0x0][0x3a4] ;  /* 0x00007480ff0677ac */ /* 0x000eee0008000800 */
[----:B------:R-:W4:Y:S01]  /*07b0*/  LDC.64 R6, c[0x0][0x380] ;  /* 0x0000e000ff067b82 */ /* 0x000f220000000a00 */
[----:B--2---:R-:W-:-:S05]  /*07c0*/  IMAD.WIDE R4, R0, 0x4, R4 ;  /* 0x0000000400047825 */ /* 0x004fca00078e0204 */
[----:B------:R-:W3:Y:S02]  /*07d0*/  LDG.E R8, desc[UR4][R4.64] ;  /* 0x0000000404087981 */ /* 0x000ee4000c1e1900 */
[----:B---3-5:R-:W-:-:S04]  /*07e0*/  IMAD R9, R13, UR6, R8 ;  /* 0x000000060d097c24 */ /* 0x028fc8000f8e0208 */
[----:B----4-:R-:W-:-:S06]  /*07f0*/  IMAD.WIDE R8, R9, 0x4, R6 ;  /* 0x0000000409087825 */ /* 0x010fcc00078e0206 */
[----:B------:R-:W2:Y:S04]  /*0800*/  LDG.E R9, desc[UR4][R8.64] ;  /* 0x0000000408097981 */ /* 0x000ea8000c1e1900 */
[----:B--2---:R2:W-:Y:S04]  /*0810*/  STG.E desc[UR4][R2.64], R9 ;  /* 0x0000000902007986 */ /* 0x0045e8000c101904 */
[----:B------:R-:W1:Y:S02]  /*0820*/  LDG.E R12, desc[UR4][R4.64+0x4] ;  /* 0x00000404040c7981 */ /* 0x000e64000c1e1900 */
[----:B-1----:R-:W-:-:S04]  /*0830*/  IMAD R13, R9, UR6, R12 ;  /* 0x00000006090d7c24 */ /* 0x002fc8000f8e020c */
[----:B------:R-:W-:-:S06]  /*0840*/  IMAD.WIDE R12, R13, 0x4, R6 ;  /* 0x000000040d0c7825 */ /* 0x000fcc00078e0206 */
[----:B------:R-:W3:Y:S04]  /*0850*/  LDG.E R13, desc[UR4][R12.64] ;  /* 0x000000040c0d7981 */ /* 0x000ee8000c1e1900 */
[----:B---3--:R1:W-:Y:S04]  /*0860*/  STG.E desc[UR4][R2.64], R13 ;  /* 0x0000000d02007986 */ /* 0x0083e8000c101904 */
[----:B------:R-:W3:Y:S02]  /*0870*/  LDG.E R14, desc[UR4][R4.64+0x8] ;  /* 0x00000804040e7981 */ /* 0x000ee4000c1e1900 */
[----:B---3--:R-:W-:-:S04]  /*0880*/  IMAD R15, R13, UR6, R14 ;  /* 0x000000060d0f7c24 */ /* 0x008fc8000f8e020e */
[----:B------:R-:W-:-:S06]  /*0890*/  IMAD.WIDE R14, R15, 0x4, R6 ;  /* 0x000000040f0e7825 */ /* 0x000fcc00078e0206 */
[----:B------:R-:W3:Y:S04]  /*08a0*/  LDG.E R15, desc[UR4][R14.64] ;  /* 0x000000040e0f7981 */ /* 0x000ee8000c1e1900 */
[----:B---3--:R3:W-:Y:S04]  /*08b0*/  STG.E desc[UR4][R2.64], R15 ;  /* 0x0000000f02007986 */ /* 0x0087e8000c101904 */
[----:B------:R-:W2:Y:S02]  /*08c0*/  LDG.E R8, desc[UR4][R4.64+0xc] ;  /* 0x00000c0404087981 */ /* 0x000ea4000c1e1900 */
[----:B--2---:R-:W-:-:S04]  /*08d0*/  IMAD R9, R15, UR6, R8 ;  /* 0x000000060f097c24 */ /* 0x004fc8000f8e0208 */
[----:B------:R-:W-:-:S06]  /*08e0*/  IMAD.WIDE R8, R9, 0x4, R6 ;  /* 0x0000000409087825 */ /* 0x000fcc00078e0206 */
[----:B------:R-:W2:Y:S04]  /*08f0*/  LDG.E R9, desc[UR4][R8.64] ;  /* 0x0000000408097981 */ /* 0x000ea8000c1e1900 */
[----:B--2---:R2:W-:Y:S04]  /*0900*/  STG.E desc[UR4][R2.64], R9 ;  /* 0x0000000902007986 */ /* 0x0045e8000c101904 */
[----:B------:R-:W1:Y:S02]  /*0910*/  LDG.E R12, desc[UR4][R4.64+0x10] ;  /* 0x00001004040c7981 */ /* 0x000e64000c1e1900 */
[----:B-1----:R-:W-:-:S04]  /*0920*/  IMAD R13, R9, UR6, R12 ;  /* 0x00000006090d7c24 */ /* 0x002fc8000f8e020c */
[----:B------:R-:W-:-:S06]  /*0930*/  IMAD.WIDE R12, R13, 0x4, R6 ;  /* 0x000000040d0c7825 */ /* 0x000fcc00078e0206 */
[----:B------:R-:W4:Y:S04]  /*0940*/  LDG.E R13, desc[UR4][R12.64] ;  /* 0x000000040c0d7981 */ /* 0x000f28000c1e1900 */
[----:B----4-:R1:W-:Y:S04]  /*0950*/  STG.E desc[UR4][R2.64], R13 ;  /* 0x0000000d02007986 */ /* 0x0103e8000c101904 */
        /* <DEDUP_REMOVED lines=12> */
[----:B------:R-:W-:-:S05]  /*0a20*/  IMAD.WIDE R6, R13, 0x4, R6 ;  /* 0x000000040d067825 */ /* 0x000fca00078e0206 */
[----:B------:R-:W2:Y:S01]  /*0a30*/  LDG.E R13, desc[UR4][R6.64] ;  /* 0x00000004060d7981 */ /* 0x000ea2000c1e1900 */
[----:B------:R-:W-:-:S03]  /*0a40*/  IADD3 R0, PT, PT, R0, 0x8, RZ ;  /* 0x0000000800007810 */ /* 0x000fc60007ffe0ff */
[----:B--2---:R3:W-:Y:S04]  /*0a50*/  STG.E desc[UR4][R2.64], R13 ;  /* 0x0000000d02007986 */ /* 0x0047e8000c101904 */
.L_x_31:
        /* <DEDUP_REMOVED lines=26> */
[----:B------:R-:W-:-:S05]  /*0c00*/  IMAD.WIDE R4, R9, 0x4, R4 ;  /* 0x0000000409047825 */ /* 0x000fca00078e0204 */
[----:B------:R-:W2:Y:S01]  /*0c10*/  LDG.E R13, desc[UR4][R4.64] ;  /* 0x00000004040d7981 */ /* 0x000ea2000c1e1900 */
[----:B------:R-:W-:-:S03]  /*0c20*/  IADD3 R0, PT, PT, R0, 0x4, RZ ;  /* 0x0000000400007810 */ /* 0x000fc60007ffe0ff */
[----:B--2---:R4:W-:Y:S04]  /*0c30*/  STG.E desc[UR4][R2.64], R13 ;  /* 0x0000000d02007986 */ /* 0x0049e8000c101904 */
.L_x_32:
[----:B------:R-:W-:Y:S05]  /*0c40*/  @!P1 EXIT ;  /* 0x000000000000994d */ /* 0x000fea0003800000 */
[----:B-1-34-:R-:W1:Y:S01]  /*0c50*/  LDC.64 R14, c[0x0][0x380] ;  /* 0x0000e000ff0e7b82 */ /* 0x01ae620000000a00 */
[----:B------:R-:W-:Y:S01]  /*0c60*/  IADD3 R10, PT, PT, -R10, RZ, RZ ;  /* 0x000000ff0a0a7210 */ /* 0x000fe20007ffe1ff */
[----:B------:R-:W2:Y:S06]  /*0c70*/  LDCU UR6, c[0x0][0x3a4] ;  /* 0x00007480ff0677ac */ /* 0x000eac0008000800 */
[----:B------:R-:W3:Y:S02]  /*0c80*/  LDC.64 R8, c[0x0][0x388] ;  /* 0x0000e200ff087b82 */ /* 0x000ee40000000a00 */
.L_x_33:
[----:B---3--:R-:W-:-:S06]  /*0c90*/  IMAD.WIDE R4, R0, 0x4, R8 ;  /* 0x0000000400047825 */ /* 0x008fcc00078e0208 */
[----:B------:R-:W2:Y:S01]  /*0ca0*/  LDG.E R4, desc[UR4][R4.64] ;  /* 0x0000000404047981 */ /* 0x000ea2000c1e1900 */
[----:B------:R-:W-:Y:S01]  /*0cb0*/  IADD3 R10, PT, PT, R10, 0x1, RZ ;  /* 0x000000010a0a7810 */ /* 0x000fe20007ffe0ff */
[----:B--2--5:R-:W-:-:S04]  /*0cc0*/  IMAD R7, R13, UR6, R4 ;  /* 0x000000060d077c24 */ /* 0x024fc8000f8e0204 */
[----:B-1----:R-:W-:-:S05]  /*0cd0*/  IMAD.WIDE R6, R7, 0x4, R14 ;  /* 0x0000000407067825 */ /* 0x002fca00078e020e */
[----:B----4-:R-:W2:Y:S01]  /*0ce0*/  LDG.E R13, desc[UR4][R6.64] ;  /* 0x00000004060d7981 */ /* 0x010ea2000c1e1900 */
[----:B------:R-:W-:Y:S02]  /*0cf0*/  ISETP.NE.AND P0, PT, R10, RZ, PT ;  /* 0x000000ff0a00720c */ /* 0x000fe40003f05270 */
[----:B------:R-:W-:Y:S01]  /*0d00*/  IADD3 R0, PT, PT, R0, 0x1, RZ ;  /* 0x0000000100007810 */ /* 0x000fe20007ffe0ff */
[----:B--2---:R4:W-:Y:S10]  /*0d10*/  STG.E desc[UR4][R2.64], R13 ;  /* 0x0000000d02007986 */ /* 0x0049f4000c101904 */
[----:B------:R-:W-:Y:S05]  /*0d20*/  @P0 BRA `(.L_x_33) ;  /* 0xfffffffc00d80947 */ /* 0x000fea000383ffff */
[----:B------:R-:W-:Y:S05]  /*0d30*/  EXIT ;  /* 0x000000000000794d */ /* 0x000fea0003800000 */
.L_x_34:
        /* <DEDUP_REMOVED lines=12> */
.L_x_38:


//--------------------- .text._Z12assignValuesPii --------------------------
	.section	.text._Z12assignValuesPii,"ax",@progbits
	.align	128
        .global         _Z12assignValuesPii
        .type           _Z12assignValuesPii,@function
        .size           _Z12assignValuesPii,(.L_x_39 - _Z12assignValuesPii)
        .other          _Z12assignValuesPii,@"STO_CUDA_ENTRY STV_DEFAULT"
_Z12assignValuesPii:
.text._Z12assignValuesPii:
[----:B------:R-:W-:Y:S01]  /*0000*/  LDC R1, c[0x0][0x37c] ;  /* 0x0000df00ff017b82 */ /* 0x000fe20000000800 */
[----:B------:R-:W0:Y:S07]  /*0010*/  S2R R5, SR_TID.X ;  /* 0x0000000000057919 */ /* 0x000e2e0000002100 */
[----:B------:R-:W0:Y:S01]  /*0020*/  S2UR UR4, SR_CTAID.X ;  /* 0x00000000000479c3 */ /* 0x000e220000002500 */
[----:B------:R-:W1:Y:S07]  /*0030*/  LDCU UR5, c[0x0][0x388] ;  /* 0x00007100ff0577ac */ /* 0x000e6e0008000800 */
[----:B------:R-:W0:Y:S02]  /*0040*/  LDC R0, c[0x0][0x360] ;  /* 0x0000d800ff007b82 */ /* 0x000e240000000800 */
[----:B0-----:R-:W-:-:S05]  /*0050*/  IMAD R5, R0, UR4, R5 ;  /* 0x0000000400057c24 */ /* 0x001fca000f8e0205 */
[----:B-1----:R-:W-:-:S13]  /*0060*/  ISETP.GE.AND P0, PT, R5, UR5, PT ;  /* 0x0000000505007c0c */ /* 0x002fda000bf06270 */
[----:B------:R-:W-:Y:S05]  /*0070*/  @P0 EXIT ;  /* 0x000000000000094d */ /* 0x000fea0003800000 */
[----:B------:R-:W0:Y:S01]  /*0080*/  LDC.64 R2, c[0x0][0x380] ;  /* 0x0000e000ff027b82 */ /* 0x000e220000000a00 */
[----:B------:R-:W1:Y:S01]  /*0090*/  LDCU.64 UR4, c[0x0][0x358] ;  /* 0x00006b00ff0477ac */ /* 0x000e620008000a00 */
[----:B0-----:R-:W-:-:S05]  /*00a0*/  IMAD.WIDE R2, R5, 0x4, R2 ;  /* 0x0000000405027825 */ /* 0x001fca00078e0202 */
[----:B-1----:R-:W-:Y:S01]  /*00b0*/  STG.E desc[UR4][R2.64], R5 ;  /* 0x0000000502007986 */ /* 0x002fe2000c101904 */
[----:B------:R-:W-:Y:S05]  /*00c0*/  EXIT ;  /* 0x000000000000794d */ /* 0x000fea0003800000 */
.L_x_35:
        /* <DEDUP_REMOVED lines=11> */
.L_x_39:


//--------------------- .nv.shared.reserved.0     --------------------------
	.section	.nv.shared.reserved.0,"aw",@nobits
	.weak		__nv_reservedSMEM_offset_0_alias
	.size		__nv_reservedSMEM_offset_0_alias, 0, 64
	.other		__nv_reservedSMEM_offset_0_alias,@"STO_CUDA_RESERVED_SHARED STV_DEFAULT"
__nv_reservedSMEM_offset_0_alias:
	.zero		0
	.zero		64


//--------------------- .nv.constant0._Z15specDFAMatchingPiS_S_iiii --------------------------
	.section	.nv.constant0._Z15specDFAMatchingPiS_S_iiii,"a",@progbits
	.sectionflags	@""
	.align	4
.nv.constant0._Z15specDFAMatchingPiS_S_iiii:
	.zero		936


//--------------------- .nv.constant0._Z5matchPiS_S_iiiii --------------------------
	.section	.nv.constant0._Z5matchPiS_S_iiiii,"a",@progbits
	.sectionflags	@""
	.align	4
.nv.constant0._Z5matchPiS_S_iiiii:
	.zero		940


//--------------------- .nv.constant0._Z12assignValuesPii --------------------------
	.section	.nv.constant0._Z12assignValuesPii,"a",@progbits
	.sectionflags	@""
	.align	4
.nv.constant0._Z12assignValuesPii:
	.zero		908


//--------------------- SYMBOLS --------------------------

	.type		.nv.reservedSmem.offset0,@object
	.size		.nv.reservedSmem.offset0,0x4
